	.target	sm_90a

	.elftype	@"ET_EXEC"


//--------------------- .note.nv.tkinfo           --------------------------
	.section	.note.nv.tkinfo,"",@"SHT_NOTE"
	.sectionflags	@"SHF_NOTE_NV_TKINFO"
	.tkinfo
        /*0018*/ 	.word	0x00000002
        /*0030*/ 	.string	""
        /*0030*/ 	.string	"ptxas"
        /*0030*/ 	.string	"Cuda compilation tools, release 13.0, V13.0.88"
        /*0030*/ 	.string	"Build cuda_13.0.r13.0/compiler.36424714_0"
        /*0030*/ 	.string	"-arch sm_90a -m 64 "



//--------------------- .note.nv.cuinfo           --------------------------
	.section	.note.nv.cuinfo,"",@"SHT_NOTE"
	.sectionflags	@"SHF_NOTE_NV_CUINFO"
        /*0018*/ 	.short	0x0002
        /*001a*/ 	.short	0x005a
        /*001c*/ 	.short	0x0082
	.zero		2


//--------------------- .nv.info                  --------------------------
	.section	.nv.info,"",@"SHT_CUDA_INFO"
	.align	4


	//----- nvinfo : EIATTR_REGCOUNT
	.align		4
        /*0000*/ 	.byte	0x04, 0x2f
        /*0002*/ 	.short	(.L_15 - .L_14)
	.align		4
.L_14:
        /*0004*/ 	.word	index@(_ZN7cutlass13device_kernelINS_4gemm6kernel13GemmUniversalIN4cute5tupleIJiiiiEEENS1_10collective13CollectiveMmaINS1_34MainloopSm90TmaGmmaWarpSpecializedILi14ENS5_IJNS4_1CILi1EEESB_SB_EEENS1_35KernelTmaWarpSpecializedCooperativeEEENS5_IJNSA_ILi384EEENSA_ILi112EEENSA_ILi32EEEEEEaNS5_IJlSB_lEEEaSJ_NS4_8TiledMMAINS4_8MMA_AtomIJNS4_4SM904GMMA26MMA_64x16x32_S32S8S8_SS_TNEEEENS4_6LayoutINS5_IJNSA_ILi2EEESB_SB_EEENS5_IJSB_NSA_ILi0EEEST_EEEEENS5_IJNS4_10UnderscoreESW_SW_EEEEENS4_13SM90_TMA_LOADENS4_14ComposedLayoutINS4_7SwizzleILi1ELi4ELi3EEENS4_18smem_ptr_flag_bitsILi8EEENSQ_INS5_IJNSA_ILi8EEESH_EEENS5_IJSH_SB_EEEEEEEvNS4_8identityESZ_S19_vS1A_EENS_8epilogue10collective6detail29Sm90TmaWarpSpecializedAdapterINS1D_15DefaultEpilogueIaSJ_SJ_NS1C_6thread17LinearCombinationIaLi1EiiLNS1H_9ScaleType4KindE0ELNS_15FloatRoundStyleE2EaEENS1_15EpilogueDefaultEEEEEvvEEEEvNT_6ParamsE)
        /*0008*/ 	.word	0x000000a8


	//----- nvinfo : EIATTR_FRAME_SIZE
	.align		4
.L_15:
        /*000c*/ 	.byte	0x04, 0x11
        /*000e*/ 	.short	(.L_17 - .L_16)
	.align		4
.L_16:
        /*0010*/ 	.word	index@(_ZN7cutlass13device_kernelINS_4gemm6kernel13GemmUniversalIN4cute5tupleIJiiiiEEENS1_10collective13CollectiveMmaINS1_34MainloopSm90TmaGmmaWarpSpecializedILi14ENS5_IJNS4_1CILi1EEESB_SB_EEENS1_35KernelTmaWarpSpecializedCooperativeEEENS5_IJNSA_ILi384EEENSA_ILi112EEENSA_ILi32EEEEEEaNS5_IJlSB_lEEEaSJ_NS4_8TiledMMAINS4_8MMA_AtomIJNS4_4SM904GMMA26MMA_64x16x32_S32S8S8_SS_TNEEEENS4_6LayoutINS5_IJNSA_ILi2EEESB_SB_EEENS5_IJSB_NSA_ILi0EEEST_EEEEENS5_IJNS4_10UnderscoreESW_SW_EEEEENS4_13SM90_TMA_LOADENS4_14ComposedLayoutINS4_7SwizzleILi1ELi4ELi3EEENS4_18smem_ptr_flag_bitsILi8EEENSQ_INS5_IJNSA_ILi8EEESH_EEENS5_IJSH_SB_EEEEEEEvNS4_8identityESZ_S19_vS1A_EENS_8epilogue10collective6detail29Sm90TmaWarpSpecializedAdapterINS1D_15DefaultEpilogueIaSJ_SJ_NS1C_6thread17LinearCombinationIaLi1EiiLNS1H_9ScaleType4KindE0ELNS_15FloatRoundStyleE2EaEENS1_15EpilogueDefaultEEEEEvvEEEEvNT_6ParamsE)
        /*0014*/ 	.word	0x00000000


	//----- nvinfo : EIATTR_MIN_STACK_SIZE
	.align		4
.L_17:
        /*0018*/ 	.byte	0x04, 0x12
        /*001a*/ 	.short	(.L_19 - .L_18)
	.align		4
.L_18:
        /*001c*/ 	.word	index@(_ZN7cutlass13device_kernelINS_4gemm6kernel13GemmUniversalIN4cute5tupleIJiiiiEEENS1_10collective13CollectiveMmaINS1_34MainloopSm90TmaGmmaWarpSpecializedILi14ENS5_IJNS4_1CILi1EEESB_SB_EEENS1_35KernelTmaWarpSpecializedCooperativeEEENS5_IJNSA_ILi384EEENSA_ILi112EEENSA_ILi32EEEEEEaNS5_IJlSB_lEEEaSJ_NS4_8TiledMMAINS4_8MMA_AtomIJNS4_4SM904GMMA26MMA_64x16x32_S32S8S8_SS_TNEEEENS4_6LayoutINS5_IJNSA_ILi2EEESB_SB_EEENS5_IJSB_NSA_ILi0EEEST_EEEEENS5_IJNS4_10UnderscoreESW_SW_EEEEENS4_13SM90_TMA_LOADENS4_14ComposedLayoutINS4_7SwizzleILi1ELi4ELi3EEENS4_18smem_ptr_flag_bitsILi8EEENSQ_INS5_IJNSA_ILi8EEESH_EEENS5_IJSH_SB_EEEEEEEvNS4_8identityESZ_S19_vS1A_EENS_8epilogue10collective6detail29Sm90TmaWarpSpecializedAdapterINS1D_15DefaultEpilogueIaSJ_SJ_NS1C_6thread17LinearCombinationIaLi1EiiLNS1H_9ScaleType4KindE0ELNS_15FloatRoundStyleE2EaEENS1_15EpilogueDefaultEEEEEvvEEEEvNT_6ParamsE)
        /*0020*/ 	.word	0x00000000
.L_19:


//--------------------- .nv.compat                --------------------------
	.section	.nv.compat,"",@"SHT_CUDA_COMPAT_INFO"
	.align	4
        /*0000*/ 	.byte	0x02, 0x09, 0x01, 0x00, 0x02, 0x02, 0x04, 0x00, 0x02, 0x05, 0x05, 0x00, 0x03, 0x07, 0x01, 0x01
        /*0010*/ 	.byte	0x02, 0x03, 0x01, 0x00, 0x02, 0x06, 0x01, 0x00, 0x04, 0x0b, 0x08, 0x00, 0x00, 0x00, 0x00, 0x00
        /*0020*/ 	.byte	0x00, 0x00, 0x00, 0x00


//--------------------- .nv.info._ZN7cutlass13device_kernelINS_4gemm6kernel13GemmUniversalIN4cute5tupleIJiiiiEEENS1_10collective13CollectiveMmaINS1_34MainloopSm90TmaGmmaWarpSpecializedILi14ENS5_IJNS4_1CILi1EEESB_SB_EEENS1_35KernelTmaWarpSpecializedCooperativeEEENS5_IJNSA_ILi384EEENSA_ILi112EEENSA_ILi32EEEEEEaNS5_IJlSB_lEEEaSJ_NS4_8TiledMMAINS4_8MMA_AtomIJNS4_4SM904GMMA26MMA_64x16x32_S32S8S8_SS_TNEEEENS4_6LayoutINS5_IJNSA_ILi2EEESB_SB_EEENS5_IJSB_NSA_ILi0EEEST_EEEEENS5_IJNS4_10UnderscoreESW_SW_EEEEENS4_13SM90_TMA_LOADENS4_14ComposedLayoutINS4_7SwizzleILi1ELi4ELi3EEENS4_18smem_ptr_flag_bitsILi8EEENSQ_INS5_IJNSA_ILi8EEESH_EEENS5_IJSH_SB_EEEEEEEvNS4_8identityESZ_S19_vS1A_EENS_8epilogue10collective6detail29Sm90TmaWarpSpecializedAdapterINS1D_15DefaultEpilogueIaSJ_SJ_NS1C_6thread17LinearCombinationIaLi1EiiLNS1H_9ScaleType4KindE0ELNS_15FloatRoundStyleE2EaEENS1_15EpilogueDefaultEEEEEvvEEEEvNT_6ParamsE --------------------------
	.section	.nv.info._ZN7cutlass13device_kernelINS_4gemm6kernel13GemmUniversalIN4cute5tupleIJiiiiEEENS1_10collective13CollectiveMmaINS1_34MainloopSm90TmaGmmaWarpSpecializedILi14ENS5_IJNS4_1CILi1EEESB_SB_EEENS1_35KernelTmaWarpSpecializedCooperativeEEENS5_IJNSA_ILi384EEENSA_ILi112EEENSA_ILi32EEEEEEaNS5_IJlSB_lEEEaSJ_NS4_8TiledMMAINS4_8MMA_AtomIJNS4_4SM904GMMA26MMA_64x16x32_S32S8S8_SS_TNEEEENS4_6LayoutINS5_IJNSA_ILi2EEESB_SB_EEENS5_IJSB_NSA_ILi0EEEST_EEEEENS5_IJNS4_10UnderscoreESW_SW_EEEEENS4_13SM90_TMA_LOADENS4_14ComposedLayoutINS4_7SwizzleILi1ELi4ELi3EEENS4_18smem_ptr_flag_bitsILi8EEENSQ_INS5_IJNSA_ILi8EEESH_EEENS5_IJSH_SB_EEEEEEEvNS4_8identityESZ_S19_vS1A_EENS_8epilogue10collective6detail29Sm90TmaWarpSpecializedAdapterINS1D_15DefaultEpilogueIaSJ_SJ_NS1C_6thread17LinearCombinationIaLi1EiiLNS1H_9ScaleType4KindE0ELNS_15FloatRoundStyleE2EaEENS1_15EpilogueDefaultEEEEEvvEEEEvNT_6ParamsE,"",@"SHT_CUDA_INFO"
	.sectionflags	@""
	.align	4


	//----- nvinfo : EIATTR_CUDA_API_VERSION
	.align		4
        /*0000*/ 	.byte	0x04, 0x37
        /*0002*/ 	.short	(.L_21 - .L_20)
.L_20:
        /*0004*/ 	.word	0x00000082


	//----- nvinfo : EIATTR_KPARAM_INFO
	.align		4
.L_21:
        /*0008*/ 	.byte	0x04, 0x17
        /*000a*/ 	.short	(.L_23 - .L_22)
.L_22:
        /*000c*/ 	.word	0x00000000
        /*0010*/ 	.short	0x0000
        /*0012*/ 	.short	0x0070
        /*0014*/ 	.byte	0x00, 0xf0, 0x01, 0x10


	//----- nvinfo : EIATTR_SPARSE_MMA_MASK
	.align		4
.L_23:
        /*0018*/ 	.byte	0x03, 0x50
        /*001a*/ 	.short	0x0000


	//----- nvinfo : EIATTR_MAXREG_COUNT
	.align		4
        /*001c*/ 	.byte	0x03, 0x1b
        /*001e*/ 	.short	0x00a8


	//----- nvinfo : EIATTR_NUM_BARRIERS
	.align		4
        /*0020*/ 	.byte	0x02, 0x4c
        /*0022*/ 	.byte	0x01
	.zero		1


	//----- nvinfo : EIATTR_EXTERNS
	.align		4
        /*0024*/ 	.byte	0x04, 0x0f
        /*0026*/ 	.short	(.L_25 - .L_24)


	//   ....[0]....
	.align		4
.L_24:
        /*0028*/ 	.word	index@(__assertfail)


	//----- nvinfo : EIATTR_MERCURY_ISA_VERSION
	.align		4
.L_25:
        /*002c*/ 	.byte	0x03, 0x5f
        /*002e*/ 	.short	0x0101


	//----- nvinfo : EIATTR_INT_WARP_WIDE_INSTR_OFFSETS
	.align		4
        /*0030*/ 	.byte	0x04, 0x31
        /*0032*/ 	.short	(.L_27 - .L_26)


	//   ....[0]....
.L_26:
        /*0034*/ 	.word	0x00000660


	//   ....[1]....
        /*0038*/ 	.word	0x00000670


	//   ....[2]....
        /*003c*/ 	.word	0x00000700


	//----- nvinfo : EIATTR_COOP_GROUP_MASK_REGIDS
	.align		4
.L_27:
        /*0040*/ 	.byte	0x04, 0x29
        /*0042*/ 	.short	(.L_29 - .L_28)


	//   ....[0]....
.L_28:
        /*0044*/ 	.word	0xffffffff


	//   ....[1]....
        /*0048*/ 	.word	0xffffffff


	//   ....[2]....
        /*004c*/ 	.word	0xffffffff


	//   ....[3]....
        /*0050*/ 	.word	0xffffffff


	//   ....[4]....
        /*0054*/ 	.word	0xffffffff


	//----- nvinfo : EIATTR_COOP_GROUP_INSTR_OFFSETS
	.align		4
.L_29:
        /*0058*/ 	.byte	0x04, 0x28
        /*005a*/ 	.short	(.L_31 - .L_30)


	//   ....[0]....
.L_30:
        /*005c*/ 	.word	0x00000060


	//   ....[1]....
        /*0060*/ 	.word	0x00000070


	//   ....[2]....
        /*0064*/ 	.word	0x00000190


	//   ....[3]....
        /*0068*/ 	.word	0x00000510


	//   ....[4]....
        /*006c*/ 	.word	0x00001320


	//----- nvinfo : EIATTR_REG_RECONFIG
	.align		4
.L_31:
        /*0070*/ 	.byte	0x01, 0x54
	.zero		2


	//----- nvinfo : EIATTR_SYSCALL_OFFSETS
	.align		4
        /*0074*/ 	.byte	0x04, 0x46
        /*0076*/ 	.short	(.L_33 - .L_32)


	//   ....[0]....
.L_32:
        /*0078*/ 	.word	0x000014d0


	//----- nvinfo : EIATTR_MBARRIER_INSTR_OFFSETS
	.align		4
.L_33:
        /*007c*/ 	.byte	0x04, 0x39
        /*007e*/ 	.short	(.L_35 - .L_34)


	//   ....[0]....
.L_34:
        /*0080*/ 	.word	0x00000330
        /*0084*/ 	.word	0x000000ff
        /*0088*/ 	.word	0x00000000
        /*008c*/ 	.short	0x0100
        /*008e*/ 	.byte	0x08
	.zero		1


	//   ....[1]....
        /*0090*/ 	.word	0x00000340
        /*0094*/ 	.word	0x000000ff
        /*0098*/ 	.word	0x00000070
        /*009c*/ 	.short	0x0100
        /*009e*/ 	.byte	0x08
	.zero		1


	//   ....[2]....
        /*00a0*/ 	.word	0x00000350
        /*00a4*/ 	.word	0x000000ff
        /*00a8*/ 	.word	0x00000008
        /*00ac*/ 	.short	0x0100
        /*00ae*/ 	.byte	0x08
	.zero		1


	//   ....[3]....
        /*00b0*/ 	.word	0x00000360
        /*00b4*/ 	.word	0x000000ff
        /*00b8*/ 	.word	0x00000078
        /*00bc*/ 	.short	0x0100
        /*00be*/ 	.byte	0x08
	.zero		1


	//   ....[4]....
        /*00c0*/ 	.word	0x00000370
        /*00c4*/ 	.word	0x000000ff
        /*00c8*/ 	.word	0x00000010
        /*00cc*/ 	.short	0x0100
        /*00ce*/ 	.byte	0x08
	.zero		1


	//   ....[5]....
        /*00d0*/ 	.word	0x00000380
        /*00d4*/ 	.word	0x000000ff
        /*00d8*/ 	.word	0x00000080
        /*00dc*/ 	.short	0x0100
        /*00de*/ 	.byte	0x08
	.zero		1


	//   ....[6]....
        /*00e0*/ 	.word	0x00000390
        /*00e4*/ 	.word	0x000000ff
        /*00e8*/ 	.word	0x00000018
        /*00ec*/ 	.short	0x0100
        /*00ee*/ 	.byte	0x08
	.zero		1


	//   ....[7]....
        /*00f0*/ 	.word	0x000003a0
        /*00f4*/ 	.word	0x000000ff
        /*00f8*/ 	.word	0x00000088
        /*00fc*/ 	.short	0x0100
        /*00fe*/ 	.byte	0x08
	.zero		1


	//   ....[8]....
        /*0100*/ 	.word	0x000003b0
        /*0104*/ 	.word	0x000000ff
        /*0108*/ 	.word	0x00000020
        /*010c*/ 	.short	0x0100
        /*010e*/ 	.byte	0x08
	.zero		1


	//   ....[9]....
        /*0110*/ 	.word	0x000003c0
        /*0114*/ 	.word	0x000000ff
        /*0118*/ 	.word	0x00000090
        /*011c*/ 	.short	0x0100
        /*011e*/ 	.byte	0x08
	.zero		1


	//   ....[10]....
        /*0120*/ 	.word	0x000003d0
        /*0124*/ 	.word	0x000000ff
        /*0128*/ 	.word	0x00000028
        /*012c*/ 	.short	0x0100
        /*012e*/ 	.byte	0x08
	.zero		1


	//   ....[11]....
        /*0130*/ 	.word	0x000003e0
        /*0134*/ 	.word	0x000000ff
        /*0138*/ 	.word	0x00000098
        /*013c*/ 	.short	0x0100
        /*013e*/ 	.byte	0x08
	.zero		1


	//   ....[12]....
        /*0140*/ 	.word	0x000003f0
        /*0144*/ 	.word	0x000000ff
        /*0148*/ 	.word	0x00000030
        /*014c*/ 	.short	0x0100
        /*014e*/ 	.byte	0x08
	.zero		1


	//   ....[13]....
        /*0150*/ 	.word	0x00000400
        /*0154*/ 	.word	0x000000ff
        /*0158*/ 	.word	0x000000a0
        /*015c*/ 	.short	0x0100
        /*015e*/ 	.byte	0x08
	.zero		1


	//   ....[14]....
        /*0160*/ 	.word	0x00000410
        /*0164*/ 	.word	0x000000ff
        /*0168*/ 	.word	0x00000038
        /*016c*/ 	.short	0x0100
        /*016e*/ 	.byte	0x08
	.zero		1


	//   ....[15]....
        /*0170*/ 	.word	0x00000420
        /*0174*/ 	.word	0x000000ff
        /*0178*/ 	.word	0x000000a8
        /*017c*/ 	.short	0x0100
        /*017e*/ 	.byte	0x08
	.zero		1


	//   ....[16]....
        /*0180*/ 	.word	0x00000430
        /*0184*/ 	.word	0x000000ff
        /*0188*/ 	.word	0x00000040
        /*018c*/ 	.short	0x0100
        /*018e*/ 	.byte	0x08
	.zero		1


	//   ....[17]....
        /*0190*/ 	.word	0x00000440
        /*0194*/ 	.word	0x000000ff
        /*0198*/ 	.word	0x000000b0
        /*019c*/ 	.short	0x0100
        /*019e*/ 	.byte	0x08
	.zero		1


	//   ....[18]....
        /*01a0*/ 	.word	0x00000450
        /*01a4*/ 	.word	0x000000ff
        /*01a8*/ 	.word	0x00000048
        /*01ac*/ 	.short	0x0100
        /*01ae*/ 	.byte	0x08
	.zero		1


	//   ....[19]....
        /*01b0*/ 	.word	0x00000460
        /*01b4*/ 	.word	0x000000ff
        /*01b8*/ 	.word	0x000000b8
        /*01bc*/ 	.short	0x0100
        /*01be*/ 	.byte	0x08
	.zero		1


	//   ....[20]....
        /*01c0*/ 	.word	0x00000470
        /*01c4*/ 	.word	0x000000ff
        /*01c8*/ 	.word	0x00000050
        /*01cc*/ 	.short	0x0100
        /*01ce*/ 	.byte	0x08
	.zero		1


	//   ....[21]....
        /*01d0*/ 	.word	0x00000480
        /*01d4*/ 	.word	0x000000ff
        /*01d8*/ 	.word	0x000000c0
        /*01dc*/ 	.short	0x0100
        /*01de*/ 	.byte	0x08
	.zero		1


	//   ....[22]....
        /*01e0*/ 	.word	0x00000490
        /*01e4*/ 	.word	0x000000ff
        /*01e8*/ 	.word	0x00000058
        /*01ec*/ 	.short	0x0100
        /*01ee*/ 	.byte	0x08
	.zero		1


	//   ....[23]....
        /*01f0*/ 	.word	0x000004a0
        /*01f4*/ 	.word	0x000000ff
        /*01f8*/ 	.word	0x000000c8
        /*01fc*/ 	.short	0x0100
        /*01fe*/ 	.byte	0x08
	.zero		1


	//   ....[24]....
        /*0200*/ 	.word	0x000004b0
        /*0204*/ 	.word	0x000000ff
        /*0208*/ 	.word	0x00000060
        /*020c*/ 	.short	0x0100
        /*020e*/ 	.byte	0x08
	.zero		1


	//   ....[25]....
        /*0210*/ 	.word	0x000004c0
        /*0214*/ 	.word	0x000000ff
        /*0218*/ 	.word	0x000000d0
        /*021c*/ 	.short	0x0100
        /*021e*/ 	.byte	0x08
	.zero		1


	//   ....[26]....
        /*0220*/ 	.word	0x000004d0
        /*0224*/ 	.word	0x000000ff
        /*0228*/ 	.word	0x00000068
        /*022c*/ 	.short	0x0100
        /*022e*/ 	.byte	0x08
	.zero		1


	//   ....[27]....
        /*0230*/ 	.word	0x000004e0
        /*0234*/ 	.word	0x000000ff
        /*0238*/ 	.word	0x000000d8
        /*023c*/ 	.short	0x0100
        /*023e*/ 	.byte	0x08
	.zero		1


	//   ....[28]....
        /*0240*/ 	.word	0x00000770
        /*0244*/ 	.word	0x000000ff
        /*0248*/ 	.word	0x000000f0
        /*024c*/ 	.short	0x0100
        /*024e*/ 	.byte	0x10
	.zero		1


	//   ....[29]....
        /*0250*/ 	.word	0x00000800
        /*0254*/ 	.word	0x000000ff
        /*0258*/ 	.word	0x000000f8
        /*025c*/ 	.short	0x0100
        /*025e*/ 	.byte	0x10
	.zero		1


	//   ....[30]....
        /*0260*/ 	.word	0x00001570
        /*0264*/ 	.word	0x00000003
        /*0268*/ 	.word	0x00000000
        /*026c*/ 	.short	0x010a
        /*026e*/ 	.byte	0x3f
	.zero		1


	//   ....[31]....
        /*0270*/ 	.word	0x000015b0
        /*0274*/ 	.word	0x00000003
        /*0278*/ 	.word	0x00000000
        /*027c*/ 	.short	0x010a
        /*027e*/ 	.byte	0x3f
	.zero		1


	//   ....[32]....
        /*0280*/ 	.word	0x00001f00
        /*0284*/ 	.word	0x000000ff
        /*0288*/ 	.word	0x00000000
        /*028c*/ 	.short	0x010a
        /*028e*/ 	.byte	0x04
	.zero		1


	//   ....[33]....
        /*0290*/ 	.word	0x00001f40
        /*0294*/ 	.word	0x000000ff
        /*0298*/ 	.word	0x00000000
        /*029c*/ 	.short	0x010a
        /*029e*/ 	.byte	0x04
	.zero		1


	//   ....[34]....
        /*02a0*/ 	.word	0x00002760
        /*02a4*/ 	.word	0x000000ff
        /*02a8*/ 	.word	0x00000000
        /*02ac*/ 	.short	0x0101
        /*02ae*/ 	.byte	0x22
	.zero		1


	//   ....[35]....
        /*02b0*/ 	.word	0x00002980
        /*02b4*/ 	.word	0x000000ff
        /*02b8*/ 	.word	0x00000000
        /*02bc*/ 	.short	0x0101
        /*02be*/ 	.byte	0x06
	.zero		1


	//   ....[36]....
        /*02c0*/ 	.word	0x0000d1d0
        /*02c4*/ 	.word	0x0000000b
        /*02c8*/ 	.word	0x00000070
        /*02cc*/ 	.short	0x010a
        /*02ce*/ 	.byte	0x3f
	.zero		1


	//   ....[37]....
        /*02d0*/ 	.word	0x0000d590
        /*02d4*/ 	.word	0x00000003
        /*02d8*/ 	.word	0x000000f8
        /*02dc*/ 	.short	0x0101
        /*02de*/ 	.byte	0x3f
	.zero		1


	//   ....[38]....
        /*02e0*/ 	.word	0x0000dd20
        /*02e4*/ 	.word	0x00000007
        /*02e8*/ 	.word	0x00000000
        /*02ec*/ 	.short	0x010a
        /*02ee*/ 	.byte	0x3f
	.zero		1


	//   ....[39]....
        /*02f0*/ 	.word	0x0000dda0
        /*02f4*/ 	.word	0x00000008
        /*02f8*/ 	.word	0x00000000
        /*02fc*/ 	.short	0x010a
        /*02fe*/ 	.byte	0x3f
	.zero		1


	//   ....[40]....
        /*0300*/ 	.word	0x0000de30
        /*0304*/ 	.word	0x00000009
        /*0308*/ 	.word	0x00000000
        /*030c*/ 	.short	0x010a
        /*030e*/ 	.byte	0x3f
	.zero		1


	//   ....[41]....
        /*0310*/ 	.word	0x0000dec0
        /*0314*/ 	.word	0x00000008
        /*0318*/ 	.word	0x00000000
        /*031c*/ 	.short	0x010a
        /*031e*/ 	.byte	0x3f
	.zero		1


	//   ....[42]....
        /*0320*/ 	.word	0x0000df50
        /*0324*/ 	.word	0x00000009
        /*0328*/ 	.word	0x00000000
        /*032c*/ 	.short	0x010a
        /*032e*/ 	.byte	0x3f
	.zero		1


	//   ....[43]....
        /*0330*/ 	.word	0x0000dfe0
        /*0334*/ 	.word	0x00000008
        /*0338*/ 	.word	0x00000000
        /*033c*/ 	.short	0x010a
        /*033e*/ 	.byte	0x3f
	.zero		1


	//   ....[44]....
        /*0340*/ 	.word	0x0000e070
        /*0344*/ 	.word	0x00000009
        /*0348*/ 	.word	0x00000000
        /*034c*/ 	.short	0x010a
        /*034e*/ 	.byte	0x3f
	.zero		1


	//   ....[45]....
        /*0350*/ 	.word	0x0000e100
        /*0354*/ 	.word	0x00000008
        /*0358*/ 	.word	0x00000000
        /*035c*/ 	.short	0x010a
        /*035e*/ 	.byte	0x3f
	.zero		1


	//   ....[46]....
        /*0360*/ 	.word	0x0000e190
        /*0364*/ 	.word	0x00000009
        /*0368*/ 	.word	0x00000000
        /*036c*/ 	.short	0x010a
        /*036e*/ 	.byte	0x3f
	.zero		1


	//   ....[47]....
        /*0370*/ 	.word	0x0000e220
        /*0374*/ 	.word	0x00000008
        /*0378*/ 	.word	0x00000000
        /*037c*/ 	.short	0x010a
        /*037e*/ 	.byte	0x3f
	.zero		1


	//   ....[48]....
        /*0380*/ 	.word	0x0000e2b0
        /*0384*/ 	.word	0x00000009
        /*0388*/ 	.word	0x00000000
        /*038c*/ 	.short	0x010a
        /*038e*/ 	.byte	0x3f
	.zero		1


	//   ....[49]....
        /*0390*/ 	.word	0x0000e340
        /*0394*/ 	.word	0x00000008
        /*0398*/ 	.word	0x00000000
        /*039c*/ 	.short	0x010a
        /*039e*/ 	.byte	0x3f
	.zero		1


	//   ....[50]....
        /*03a0*/ 	.word	0x0000e3d0
        /*03a4*/ 	.word	0x0000000b
        /*03a8*/ 	.word	0x00000000
        /*03ac*/ 	.short	0x010a
        /*03ae*/ 	.byte	0x3f
	.zero		1


	//   ....[51]....
        /*03b0*/ 	.word	0x0000e460
        /*03b4*/ 	.word	0x00000003
        /*03b8*/ 	.word	0x00000000
        /*03bc*/ 	.short	0x010a
        /*03be*/ 	.byte	0x3f
	.zero		1


	//   ....[52]....
        /*03c0*/ 	.word	0x0000e4c0
        /*03c4*/ 	.word	0x00000003
        /*03c8*/ 	.word	0x00000000
        /*03cc*/ 	.short	0x010a
        /*03ce*/ 	.byte	0x3f
	.zero		1


	//   ....[53]....
        /*03d0*/ 	.word	0x0000e520
        /*03d4*/ 	.word	0x00000004
        /*03d8*/ 	.word	0x00000000
        /*03dc*/ 	.short	0x010a
        /*03de*/ 	.byte	0x3f
	.zero		1


	//   ....[54]....
        /*03e0*/ 	.word	0x0000e5f0
        /*03e4*/ 	.word	0x0000000b
        /*03e8*/ 	.word	0x00000070
        /*03ec*/ 	.short	0x010a
        /*03ee*/ 	.byte	0x3f
	.zero		1


	//   ....[55]....
        /*03f0*/ 	.word	0x0000e6c0
        /*03f4*/ 	.word	0x00000007
        /*03f8*/ 	.word	0x00000000
        /*03fc*/ 	.short	0x010a
        /*03fe*/ 	.byte	0x3f
	.zero		1


	//   ....[56]....
        /*0400*/ 	.word	0x0000e710
        /*0404*/ 	.word	0x00000008
        /*0408*/ 	.word	0x00000000
        /*040c*/ 	.short	0x010a
        /*040e*/ 	.byte	0x3f
	.zero		1


	//   ....[57]....
        /*0410*/ 	.word	0x0000e760
        /*0414*/ 	.word	0x00000009
        /*0418*/ 	.word	0x00000000
        /*041c*/ 	.short	0x010a
        /*041e*/ 	.byte	0x3f
	.zero		1


	//   ....[58]....
        /*0420*/ 	.word	0x0000e7b0
        /*0424*/ 	.word	0x00000008
        /*0428*/ 	.word	0x00000000
        /*042c*/ 	.short	0x010a
        /*042e*/ 	.byte	0x3f
	.zero		1


	//   ....[59]....
        /*0430*/ 	.word	0x0000e800
        /*0434*/ 	.word	0x00000009
        /*0438*/ 	.word	0x00000000
        /*043c*/ 	.short	0x010a
        /*043e*/ 	.byte	0x3f
	.zero		1


	//   ....[60]....
        /*0440*/ 	.word	0x0000e850
        /*0444*/ 	.word	0x00000008
        /*0448*/ 	.word	0x00000000
        /*044c*/ 	.short	0x010a
        /*044e*/ 	.byte	0x3f
	.zero		1


	//   ....[61]....
        /*0450*/ 	.word	0x0000e8a0
        /*0454*/ 	.word	0x00000009
        /*0458*/ 	.word	0x00000000
        /*045c*/ 	.short	0x010a
        /*045e*/ 	.byte	0x3f
	.zero		1


	//   ....[62]....
        /*0460*/ 	.word	0x0000e8f0
        /*0464*/ 	.word	0x00000008
        /*0468*/ 	.word	0x00000000
        /*046c*/ 	.short	0x010a
        /*046e*/ 	.byte	0x3f
	.zero		1


	//   ....[63]....
        /*0470*/ 	.word	0x0000e940
        /*0474*/ 	.word	0x00000009
        /*0478*/ 	.word	0x00000000
        /*047c*/ 	.short	0x010a
        /*047e*/ 	.byte	0x3f
	.zero		1


	//   ....[64]....
        /*0480*/ 	.word	0x0000e990
        /*0484*/ 	.word	0x00000008
        /*0488*/ 	.word	0x00000000
        /*048c*/ 	.short	0x010a
        /*048e*/ 	.byte	0x3f
	.zero		1


	//   ....[65]....
        /*0490*/ 	.word	0x0000e9e0
        /*0494*/ 	.word	0x00000009
        /*0498*/ 	.word	0x00000000
        /*049c*/ 	.short	0x010a
        /*049e*/ 	.byte	0x3f
	.zero		1


	//   ....[66]....
        /*04a0*/ 	.word	0x0000ea30
        /*04a4*/ 	.word	0x00000008
        /*04a8*/ 	.word	0x00000000
        /*04ac*/ 	.short	0x010a
        /*04ae*/ 	.byte	0x3f
	.zero		1


	//   ....[67]....
        /*04b0*/ 	.word	0x0000ea80
        /*04b4*/ 	.word	0x0000000b
        /*04b8*/ 	.word	0x00000000
        /*04bc*/ 	.short	0x010a
        /*04be*/ 	.byte	0x3f
	.zero		1


	//----- nvinfo : EIATTR_NUM_MBARRIERS
	.align		4
.L_35:
        /*04c0*/ 	.byte	0x03, 0x38
        /*04c2*/ 	.short	0x001e


	//----- nvinfo : EIATTR_EXIT_INSTR_OFFSETS
	.align		4
        /*04c4*/ 	.byte	0x04, 0x1c
        /*04c6*/ 	.short	(.L_37 - .L_36)


	//   ....[0]....
.L_36:
        /*04c8*/ 	.word	0x00000860


	//   ....[1]....
        /*04cc*/ 	.word	0x000011d0


	//   ....[2]....
        /*04d0*/ 	.word	0x0000c770


	//   ....[3]....
        /*04d4*/ 	.word	0x0000ce60


	//   ....[4]....
        /*04d8*/ 	.word	0x0000e4b0


	//----- nvinfo : EIATTR_MAX_THREADS
	.align		4
.L_37:
        /*04dc*/ 	.byte	0x04, 0x05
        /*04de*/ 	.short	(.L_39 - .L_38)
.L_38:
        /*04e0*/ 	.word	0x00000180
        /*04e4*/ 	.word	0x00000001
        /*04e8*/ 	.word	0x00000001


	//----- nvinfo : EIATTR_CRS_STACK_SIZE
	.align		4
.L_39:
        /*04ec*/ 	.byte	0x04, 0x1e
        /*04ee*/ 	.short	(.L_41 - .L_40)
.L_40:
        /*04f0*/ 	.word	0x00000000


	//----- nvinfo : EIATTR_CBANK_PARAM_SIZE
	.align		4
.L_41:
        /*04f4*/ 	.byte	0x03, 0x19
        /*04f6*/ 	.short	0x0470


	//----- nvinfo : EIATTR_PARAM_CBANK
	.align		4
        /*04f8*/ 	.byte	0x04, 0x0a
        /*04fa*/ 	.short	(.L_43 - .L_42)
	.align		4
.L_42:
        /*04fc*/ 	.word	index@(.nv.constant0._ZN7cutlass13device_kernelINS_4gemm6kernel13GemmUniversalIN4cute5tupleIJiiiiEEENS1_10collective13CollectiveMmaINS1_34MainloopSm90TmaGmmaWarpSpecializedILi14ENS5_IJNS4_1CILi1EEESB_SB_EEENS1_35KernelTmaWarpSpecializedCooperativeEEENS5_IJNSA_ILi384EEENSA_ILi112EEENSA_ILi32EEEEEEaNS5_IJlSB_lEEEaSJ_NS4_8TiledMMAINS4_8MMA_AtomIJNS4_4SM904GMMA26MMA_64x16x32_S32S8S8_SS_TNEEEENS4_6LayoutINS5_IJNSA_ILi2EEESB_SB_EEENS5_IJSB_NSA_ILi0EEEST_EEEEENS5_IJNS4_10UnderscoreESW_SW_EEEEENS4_13SM90_TMA_LOADENS4_14ComposedLayoutINS4_7SwizzleILi1ELi4ELi3EEENS4_18smem_ptr_flag_bitsILi8EEENSQ_INS5_IJNSA_ILi8EEESH_EEENS5_IJSH_SB_EEEEEEEvNS4_8identityESZ_S19_vS1A_EENS_8epilogue10collective6detail29Sm90TmaWarpSpecializedAdapterINS1D_15DefaultEpilogueIaSJ_SJ_NS1C_6thread17LinearCombinationIaLi1EiiLNS1H_9ScaleType4KindE0ELNS_15FloatRoundStyleE2EaEENS1_15EpilogueDefaultEEEEEvvEEEEvNT_6ParamsE)
        /*0500*/ 	.short	0x0210
        /*0502*/ 	.short	0x0470


	//----- nvinfo : EIATTR_SW_WAR
	.align		4
.L_43:
        /*0504*/ 	.byte	0x04, 0x36
        /*0506*/ 	.short	(.L_45 - .L_44)
.L_44:
        /*0508*/ 	.word	0x00000008
.L_45:


//--------------------- .nv.callgraph             --------------------------
	.section	.nv.callgraph,"",@"SHT_CUDA_CALLGRAPH"
	.align	4
	.sectionentsize	8
	.align		4
        /*0000*/ 	.word	0x00000000
	.align		4
        /*0004*/ 	.word	0xffffffff
	.align		4
        /*0008*/ 	.word	index@(_ZN7cutlass13device_kernelINS_4gemm6kernel13GemmUniversalIN4cute5tupleIJiiiiEEENS1_10collective13CollectiveMmaINS1_34MainloopSm90TmaGmmaWarpSpecializedILi14ENS5_IJNS4_1CILi1EEESB_SB_EEENS1_35KernelTmaWarpSpecializedCooperativeEEENS5_IJNSA_ILi384EEENSA_ILi112EEENSA_ILi32EEEEEEaNS5_IJlSB_lEEEaSJ_NS4_8TiledMMAINS4_8MMA_AtomIJNS4_4SM904GMMA26MMA_64x16x32_S32S8S8_SS_TNEEEENS4_6LayoutINS5_IJNSA_ILi2EEESB_SB_EEENS5_IJSB_NSA_ILi0EEEST_EEEEENS5_IJNS4_10UnderscoreESW_SW_EEEEENS4_13SM90_TMA_LOADENS4_14ComposedLayoutINS4_7SwizzleILi1ELi4ELi3EEENS4_18smem_ptr_flag_bitsILi8EEENSQ_INS5_IJNSA_ILi8EEESH_EEENS5_IJSH_SB_EEEEEEEvNS4_8identityESZ_S19_vS1A_EENS_8epilogue10collective6detail29Sm90TmaWarpSpecializedAdapterINS1D_15DefaultEpilogueIaSJ_SJ_NS1C_6thread17LinearCombinationIaLi1EiiLNS1H_9ScaleType4KindE0ELNS_15FloatRoundStyleE2EaEENS1_15EpilogueDefaultEEEEEvvEEEEvNT_6ParamsE)
	.align		4
        /*000c*/ 	.word	index@(__assertfail)
	.align		4
        /*0010*/ 	.word	0x00000000
	.align		4
        /*0014*/ 	.word	0xfffffffe
	.align		4
        /*0018*/ 	.word	0x00000000
	.align		4
        /*001c*/ 	.word	0xfffffffd
	.align		4
        /*0020*/ 	.word	0x00000000
	.align		4
        /*0024*/ 	.word	0xfffffffc


//--------------------- .nv.constant4             --------------------------
	.section	.nv.constant4,"a",@progbits
	.align	8
	.align		8
.nv.constant4:
        /*0000*/ 	.dword	__assertfail
	.align		8
        /*0008*/ 	.dword	__unnamed_1
	.align		8
        /*0010*/ 	.dword	_ZN40_INTERNAL_eab8c79b_4_k_cu_f3b1f6c9_162724cuda3std3__45__cpo5beginE
	.align		8
        /*0018*/ 	.dword	_ZN40_INTERNAL_eab8c79b_4_k_cu_f3b1f6c9_162724cuda3std3__45__cpo3endE
	.align		8
        /*0020*/ 	.dword	_ZN40_INTERNAL_eab8c79b_4_k_cu_f3b1f6c9_162724cuda3std3__45__cpo6cbeginE
	.align		8
        /*0028*/ 	.dword	_ZN40_INTERNAL_eab8c79b_4_k_cu_f3b1f6c9_162724cuda3std3__45__cpo4cendE
	.align		8
        /*0030*/ 	.dword	_ZN40_INTERNAL_eab8c79b_4_k_cu_f3b1f6c9_162724cuda3std3__442_GLOBAL__N__eab8c79b_4_k_cu_f3b1f6c9_162726ignoreE
	.align		8
        /*0038*/ 	.dword	_ZN40_INTERNAL_eab8c79b_4_k_cu_f3b1f6c9_162724cuda3std3__419piecewise_constructE
	.align		8
        /*0040*/ 	.dword	_ZN40_INTERNAL_eab8c79b_4_k_cu_f3b1f6c9_162724cuda3std3__48in_placeE
	.align		8
        /*0048*/ 	.dword	_ZN40_INTERNAL_eab8c79b_4_k_cu_f3b1f6c9_162724cuda3std6ranges3__45__cpo4swapE
	.align		8
        /*0050*/ 	.dword	_ZN40_INTERNAL_eab8c79b_4_k_cu_f3b1f6c9_162724cuda3std6ranges3__45__cpo9iter_moveE
	.align		8
        /*0058*/ 	.dword	_ZN40_INTERNAL_eab8c79b_4_k_cu_f3b1f6c9_162724cute7productE
	.align		8
        /*0060*/ 	.dword	_ZN40_INTERNAL_eab8c79b_4_k_cu_f3b1f6c9_162724cute1_E
	.align		8
        /*0068*/ 	.dword	$str$22
	.align		8
        /*0070*/ 	.dword	$str$23


//--------------------- .text._ZN7cutlass13device_kernelINS_4gemm6kernel13GemmUniversalIN4cute5tupleIJiiiiEEENS1_10collective13CollectiveMmaINS1_34MainloopSm90TmaGmmaWarpSpecializedILi14ENS5_IJNS4_1CILi1EEESB_SB_EEENS1_35KernelTmaWarpSpecializedCooperativeEEENS5_IJNSA_ILi384EEENSA_ILi112EEENSA_ILi32EEEEEEaNS5_IJlSB_lEEEaSJ_NS4_8TiledMMAINS4_8MMA_AtomIJNS4_4SM904GMMA26MMA_64x16x32_S32S8S8_SS_TNEEEENS4_6LayoutINS5_IJNSA_ILi2EEESB_SB_EEENS5_IJSB_NSA_ILi0EEEST_EEEEENS5_IJNS4_10UnderscoreESW_SW_EEEEENS4_13SM90_TMA_LOADENS4_14ComposedLayoutINS4_7SwizzleILi1ELi4ELi3EEENS4_18smem_ptr_flag_bitsILi8EEENSQ_INS5_IJNSA_ILi8EEESH_EEENS5_IJSH_SB_EEEEEEEvNS4_8identityESZ_S19_vS1A_EENS_8epilogue10collective6detail29Sm90TmaWarpSpecializedAdapterINS1D_15DefaultEpilogueIaSJ_SJ_NS1C_6thread17LinearCombinationIaLi1EiiLNS1H_9ScaleType4KindE0ELNS_15FloatRoundStyleE2EaEENS1_15EpilogueDefaultEEEEEvvEEEEvNT_6ParamsE --------------------------
	.section	.text._ZN7cutlass13device_kernelINS_4gemm6kernel13GemmUniversalIN4cute5tupleIJiiiiEEENS1_10collective13CollectiveMmaINS1_34MainloopSm90TmaGmmaWarpSpecializedILi14ENS5_IJNS4_1CILi1EEESB_SB_EEENS1_35KernelTmaWarpSpecializedCooperativeEEENS5_IJNSA_ILi384EEENSA_ILi112EEENSA_ILi32EEEEEEaNS5_IJlSB_lEEEaSJ_NS4_8TiledMMAINS4_8MMA_AtomIJNS4_4SM904GMMA26MMA_64x16x32_S32S8S8_SS_TNEEEENS4_6LayoutINS5_IJNSA_ILi2EEESB_SB_EEENS5_IJSB_NSA_ILi0EEEST_EEEEENS5_IJNS4_10UnderscoreESW_SW_EEEEENS4_13SM90_TMA_LOADENS4_14ComposedLayoutINS4_7SwizzleILi1ELi4ELi3EEENS4_18smem_ptr_flag_bitsILi8EEENSQ_INS5_IJNSA_ILi8EEESH_EEENS5_IJSH_SB_EEEEEEEvNS4_8identityESZ_S19_vS1A_EENS_8epilogue10collective6detail29Sm90TmaWarpSpecializedAdapterINS1D_15DefaultEpilogueIaSJ_SJ_NS1C_6thread17LinearCombinationIaLi1EiiLNS1H_9ScaleType4KindE0ELNS_15FloatRoundStyleE2EaEENS1_15EpilogueDefaultEEEEEvvEEEEvNT_6ParamsE,"ax",@progbits
	.align	128
.text._ZN7cutlass13device_kernelINS_4gemm6kernel13GemmUniversalIN4cute5tupleIJiiiiEEENS1_10collective13CollectiveMmaINS1_34MainloopSm90TmaGmmaWarpSpecializedILi14ENS5_IJNS4_1CILi1EEESB_SB_EEENS1_35KernelTmaWarpSpecializedCooperativeEEENS5_IJNSA_ILi384EEENSA_ILi112EEENSA_ILi32EEEEEEaNS5_IJlSB_lEEEaSJ_NS4_8TiledMMAINS4_8MMA_AtomIJNS4_4SM904GMMA26MMA_64x16x32_S32S8S8_SS_TNEEEENS4_6LayoutINS5_IJNSA_ILi2EEESB_SB_EEENS5_IJSB_NSA_ILi0EEEST_EEEEENS5_IJNS4_10UnderscoreESW_SW_EEEEENS4_13SM90_TMA_LOADENS4_14ComposedLayoutINS4_7SwizzleILi1ELi4ELi3EEENS4_18smem_ptr_flag_bitsILi8EEENSQ_INS5_IJNSA_ILi8EEESH_EEENS5_IJSH_SB_EEEEEEEvNS4_8identityESZ_S19_vS1A_EENS_8epilogue10collective6detail29Sm90TmaWarpSpecializedAdapterINS1D_15DefaultEpilogueIaSJ_SJ_NS1C_6thread17LinearCombinationIaLi1EiiLNS1H_9ScaleType4KindE0ELNS_15FloatRoundStyleE2EaEENS1_15EpilogueDefaultEEEEEvvEEEEvNT_6ParamsE:
        .type           _ZN7cutlass13device_kernelINS_4gemm6kernel13GemmUniversalIN4cute5tupleIJiiiiEEENS1_10collective13CollectiveMmaINS1_34MainloopSm90TmaGmmaWarpSpecializedILi14ENS5_IJNS4_1CILi1EEESB_SB_EEENS1_35KernelTmaWarpSpecializedCooperativeEEENS5_IJNSA_ILi384EEENSA_ILi112EEENSA_ILi32EEEEEEaNS5_IJlSB_lEEEaSJ_NS4_8TiledMMAINS4_8MMA_AtomIJNS4_4SM904GMMA26MMA_64x16x32_S32S8S8_SS_TNEEEENS4_6LayoutINS5_IJNSA_ILi2EEESB_SB_EEENS5_IJSB_NSA_ILi0EEEST_EEEEENS5_IJNS4_10UnderscoreESW_SW_EEEEENS4_13SM90_TMA_LOADENS4_14ComposedLayoutINS4_7SwizzleILi1ELi4ELi3EEENS4_18smem_ptr_flag_bitsILi8EEENSQ_INS5_IJNSA_ILi8EEESH_EEENS5_IJSH_SB_EEEEEEEvNS4_8identityESZ_S19_vS1A_EENS_8epilogue10collective6detail29Sm90TmaWarpSpecializedAdapterINS1D_15DefaultEpilogueIaSJ_SJ_NS1C_6thread17LinearCombinationIaLi1EiiLNS1H_9ScaleType4KindE0ELNS_15FloatRoundStyleE2EaEENS1_15EpilogueDefaultEEEEEvvEEEEvNT_6ParamsE,@function
        .size           _ZN7cutlass13device_kernelINS_4gemm6kernel13GemmUniversalIN4cute5tupleIJiiiiEEENS1_10collective13CollectiveMmaINS1_34MainloopSm90TmaGmmaWarpSpecializedILi14ENS5_IJNS4_1CILi1EEESB_SB_EEENS1_35KernelTmaWarpSpecializedCooperativeEEENS5_IJNSA_ILi384EEENSA_ILi112EEENSA_ILi32EEEEEEaNS5_IJlSB_lEEEaSJ_NS4_8TiledMMAINS4_8MMA_AtomIJNS4_4SM904GMMA26MMA_64x16x32_S32S8S8_SS_TNEEEENS4_6LayoutINS5_IJNSA_ILi2EEESB_SB_EEENS5_IJSB_NSA_ILi0EEEST_EEEEENS5_IJNS4_10UnderscoreESW_SW_EEEEENS4_13SM90_TMA_LOADENS4_14ComposedLayoutINS4_7SwizzleILi1ELi4ELi3EEENS4_18smem_ptr_flag_bitsILi8EEENSQ_INS5_IJNSA_ILi8EEESH_EEENS5_IJSH_SB_EEEEEEEvNS4_8identityESZ_S19_vS1A_EENS_8epilogue10collective6detail29Sm90TmaWarpSpecializedAdapterINS1D_15DefaultEpilogueIaSJ_SJ_NS1C_6thread17LinearCombinationIaLi1EiiLNS1H_9ScaleType4KindE0ELNS_15FloatRoundStyleE2EaEENS1_15EpilogueDefaultEEEEEvvEEEEvNT_6ParamsE,(.L_x_119 - _ZN7cutlass13device_kernelINS_4gemm6kernel13GemmUniversalIN4cute5tupleIJiiiiEEENS1_10collective13CollectiveMmaINS1_34MainloopSm90TmaGmmaWarpSpecializedILi14ENS5_IJNS4_1CILi1EEESB_SB_EEENS1_35KernelTmaWarpSpecializedCooperativeEEENS5_IJNSA_ILi384EEENSA_ILi112EEENSA_ILi32EEEEEEaNS5_IJlSB_lEEEaSJ_NS4_8TiledMMAINS4_8MMA_AtomIJNS4_4SM904GMMA26MMA_64x16x32_S32S8S8_SS_TNEEEENS4_6LayoutINS5_IJNSA_ILi2EEESB_SB_EEENS5_IJSB_NSA_ILi0EEEST_EEEEENS5_IJNS4_10UnderscoreESW_SW_EEEEENS4_13SM90_TMA_LOADENS4_14ComposedLayoutINS4_7SwizzleILi1ELi4ELi3EEENS4_18smem_ptr_flag_bitsILi8EEENSQ_INS5_IJNSA_ILi8EEESH_EEENS5_IJSH_SB_EEEEEEEvNS4_8identityESZ_S19_vS1A_EENS_8epilogue10collective6detail29Sm90TmaWarpSpecializedAdapterINS1D_15DefaultEpilogueIaSJ_SJ_NS1C_6thread17LinearCombinationIaLi1EiiLNS1H_9ScaleType4KindE0ELNS_15FloatRoundStyleE2EaEENS1_15EpilogueDefaultEEEEEvvEEEEvNT_6ParamsE)
        .other          _ZN7cutlass13device_kernelINS_4gemm6kernel13GemmUniversalIN4cute5tupleIJiiiiEEENS1_10collective13CollectiveMmaINS1_34MainloopSm90TmaGmmaWarpSpecializedILi14ENS5_IJNS4_1CILi1EEESB_SB_EEENS1_35KernelTmaWarpSpecializedCooperativeEEENS5_IJNSA_ILi384EEENSA_ILi112EEENSA_ILi32EEEEEEaNS5_IJlSB_lEEEaSJ_NS4_8TiledMMAINS4_8MMA_AtomIJNS4_4SM904GMMA26MMA_64x16x32_S32S8S8_SS_TNEEEENS4_6LayoutINS5_IJNSA_ILi2EEESB_SB_EEENS5_IJSB_NSA_ILi0EEEST_EEEEENS5_IJNS4_10UnderscoreESW_SW_EEEEENS4_13SM90_TMA_LOADENS4_14ComposedLayoutINS4_7SwizzleILi1ELi4ELi3EEENS4_18smem_ptr_flag_bitsILi8EEENSQ_INS5_IJNSA_ILi8EEESH_EEENS5_IJSH_SB_EEEEEEEvNS4_8identityESZ_S19_vS1A_EENS_8epilogue10collective6detail29Sm90TmaWarpSpecializedAdapterINS1D_15DefaultEpilogueIaSJ_SJ_NS1C_6thread17LinearCombinationIaLi1EiiLNS1H_9ScaleType4KindE0ELNS_15FloatRoundStyleE2EaEENS1_15EpilogueDefaultEEEEEvvEEEEvNT_6ParamsE,@"STO_CUDA_ENTRY STV_DEFAULT"
_ZN7cutlass13device_kernelINS_4gemm6kernel13GemmUniversalIN4cute5tupleIJiiiiEEENS1_10collective13CollectiveMmaINS1_34MainloopSm90TmaGmmaWarpSpecializedILi14ENS5_IJNS4_1CILi1EEESB_SB_EEENS1_35KernelTmaWarpSpecializedCooperativeEEENS5_IJNSA_ILi384EEENSA_ILi112EEENSA_ILi32EEEEEEaNS5_IJlSB_lEEEaSJ_NS4_8TiledMMAINS4_8MMA_AtomIJNS4_4SM904GMMA26MMA_64x16x32_S32S8S8_SS_TNEEEENS4_6LayoutINS5_IJNSA_ILi2EEESB_SB_EEENS5_IJSB_NSA_ILi0EEEST_EEEEENS5_IJNS4_10UnderscoreESW_SW_EEEEENS4_13SM90_TMA_LOADENS4_14ComposedLayoutINS4_7SwizzleILi1ELi4ELi3EEENS4_18smem_ptr_flag_bitsILi8EEENSQ_INS5_IJNSA_ILi8EEESH_EEENS5_IJSH_SB_EEEEEEEvNS4_8identityESZ_S19_vS1A_EENS_8epilogue10collective6detail29Sm90TmaWarpSpecializedAdapterINS1D_15DefaultEpilogueIaSJ_SJ_NS1C_6thread17LinearCombinationIaLi1EiiLNS1H_9ScaleType4KindE0ELNS_15FloatRoundStyleE2EaEENS1_15EpilogueDefaultEEEEEvvEEEEvNT_6ParamsE:
[----:B------:R-:W0:Y:S01]  /*0000*/  LDC R1, c[0x0][0x28] ;  /* 0x00000a00ff017b82 */ /* 0x000e220000000800 */
[----:B------:R-:W1:Y:S01]  /*0010*/  S2R R2, SR_TID.X ;  /* 0x0000000000027919 */ /* 0x000e620000002100 */
[----:B------:R-:W-:Y:S01]  /*0020*/  ELECT P0, URZ, PT ;  /* 0x00000000003f782f */ /* 0x000fe20003800000 */
[----:B------:R-:W-:Y:S01]  /*0030*/  BSSY B0, `(.L_x_0) ;  /* 0x0000015000007945 */ /* 0x000fe20003800000 */
[--C-:B-1----:R-:W-:Y:S02]  /*0040*/  SHF.R.U32.HI R0, RZ, 0x5, R2.reuse ;  /* 0x00000005ff007819 */ /* 0x102fe40000011602 */
[----:B------:R-:W-:-:S03]  /*0050*/  SHF.R.U32.HI R2, RZ, 0x7, R2 ;  /* 0x00000007ff027819 */ /* 0x000fc60000011602 */
[----:B------:R-:W1:Y:S04]  /*0060*/  SHFL.IDX PT, R3, R0, RZ, 0x1f ;  /* 0x00001fff00037589 */ /* 0x000e6800000e0000 */
[----:B------:R-:W2:Y:S01]  /*0070*/  SHFL.IDX PT, R2, R2, RZ, 0x1f ;  /* 0x00001fff02027589 */ /* 0x000ea200000e0000 */
[----:B-1----:R-:W-:Y:S02]  /*0080*/  R2UR UR10, R3 ;  /* 0x00000000030a72ca */ /* 0x002fe400000e0000 */
[----:B--2---:R-:W-:-:S11]  /*0090*/  R2UR UR5, R2 ;  /* 0x00000000020572ca */ /* 0x004fd600000e0000 */
[----:B------:R-:W-:Y:S02]  /*00a0*/  USHF.R.S32.HI UR4, URZ, 0x1f, UR10 ;  /* 0x0000001f3f047899 */ /* 0x000fe4000801140a */
[----:B------:R-:W-:Y:S02]  /*00b0*/  ISETP.NE.OR P0, PT, RZ, UR10, !P0 ;  /* 0x0000000aff007c0c */ /* 0x000fe4000c705670 */
[----:B------:R-:W-:-:S04]  /*00c0*/  ULEA.HI UR4, UR4, UR10, URZ, 0x2 ;  /* 0x0000000a04047291 */ /* 0x000fc8000f8f103f */
[----:B------:R-:W-:-:S04]  /*00d0*/  ULOP3.LUT UR4, UR4, 0xfffffffc, URZ, 0xc0, !UPT ;  /* 0xfffffffc04047892 */ /* 0x000fc8000f8ec03f */
[----:B------:R-:W-:-:S03]  /*00e0*/  UIADD3 UR10, UR10, -UR4, URZ ;  /* 0x800000040a0a7290 */ /* 0x000fc6000fffe03f */
[----:B0-----:R-:W-:Y:S09]  /*00f0*/  @P0 BRA `(.L_x_1) ;  /* 0x0000000000200947 */ /* 0x001ff20003800000 */
[----:B------:R-:W-:Y:S02]  /*0100*/  ULDC.64 UR6, c[0x0][0x198] ;  /* 0x0000660000067ab9 */ /* 0x000fe40000000a00 */
[----:B------:R-:W-:Y:S02]  /*0110*/  UIADD3 UR8, UP0, UR6, 0xf0, URZ ;  /* 0x000000f006087890 */ /* 0x000fe4000ff1e03f */
[----:B------:R-:W-:Y:S02]  /*0120*/  UIADD3 UR6, UP1, UR6, 0x1f0, URZ ;  /* 0x000001f006067890 */ /* 0x000fe4000ff3e03f */
[----:B------:R-:W-:Y:S02]  /*0130*/  UIADD3.X UR9, URZ, UR7, URZ, UP0, !UPT ;  /* 0x000000073f097290 */ /* 0x000fe400087fe43f */
[----:B------:R-:W-:-:S07]  /*0140*/  UIADD3.X UR7, URZ, UR7, URZ, UP1, !UPT ;  /* 0x000000073f077290 */ /* 0x000fce0008ffe43f */
[----:B------:R0:W-:Y:S02]  /*0150*/  UTMACCTL.PF [UR8] ;  /* 0x00000000080079b9 */ /* 0x0001e40008040000 */
[----:B------:R0:W-:Y:S02]  /*0160*/  UTMACCTL.PF [UR6] ;  /* 0x00000000060079b9 */ /* 0x0001e40008040000 */
[----:B0-----:R-:W-:Y:S01]  /*0170*/  NOP ;  /* 0x0000000000007918 */ /* 0x001fe20000000000 */
.L_x_1:
[----:B------:R-:W-:Y:S05]  /*0180*/  BSYNC B0 ;  /* 0x0000000000007941 */ /* 0x000fea0003800000 */
.L_x_0:
[----:B------:R-:W0:Y:S01]  /*0190*/  SHFL.IDX PT, R2, R0, RZ, 0x1f ;  /* 0x00001fff00027589 */ /* 0x000e2200000e0000 */
[----:B------:R-:W-:Y:S01]  /*01a0*/  UISETP.NE.AND UP0, UPT, UR10, 0x3, UPT ;  /* 0x000000030a00788c */ /* 0x000fe2000bf05270 */
[----:B------:R-:W-:Y:S01]  /*01b0*/  ISETP.NE.AND P1, PT, RZ, UR5, PT ;  /* 0x00000005ff007c0c */ /* 0x000fe2000bf25270 */
[----:B------:R-:W-:Y:S02]  /*01c0*/  UIADD3 UR18, UR5, -0x1, URZ ;  /* 0xffffffff05127890 */ /* 0x000fe4000fffe03f */
[----:B------:R-:W-:Y:S02]  /*01d0*/  UISETP.EQ.OR UP0, UPT, UR10, URZ, !UP0 ;  /* 0x0000003f0a00728c */ /* 0x000fe4000c702670 */
[----:B------:R-:W-:Y:S02]  /*01e0*/  UISETP.GE.U32.AND UP1, UPT, UR18, 0x2, UPT ;  /* 0x000000021200788c */ /* 0x000fe4000bf26070 */
[----:B------:R-:W-:-:S04]  /*01f0*/  UISETP.EQ.AND UP0, UPT, UR5, URZ, UP0 ;  /* 0x0000003f0500728c */ /* 0x000fc80008702270 */
[----:B------:R-:W-:-:S04]  /*0200*/  USEL UR36, URZ, 0x1, !UP0 ;  /* 0x000000013f247887 */ /* 0x000fc8000c000000 */
[----:B------:R-:W-:Y:S01]  /*0210*/  USEL UR36, UR36, 0x2, UP1 ;  /* 0x0000000224247887 */ /* 0x000fe20008800000 */
[----:B0-----:R-:W-:-:S13]  /*0220*/  ISETP.NE.AND P0, PT, R2, RZ, PT ;  /* 0x000000ff0200720c */ /* 0x001fda0003f05270 */
[----:B------:R-:W-:Y:S05]  /*0230*/  @P0 BRA `(.L_x_2) ;  /* 0x0000000000b40947 */ /* 0x000fea0003800000 */
[----:B------:R-:W-:Y:S01]  /*0240*/  ELECT P0, URZ, PT ;  /* 0x00000000003f782f */ /* 0x000fe20003800000 */
[----:B------:R-:W-:-:S12]  /*0250*/  BSSY B0, `(.L_x_2) ;  /* 0x000002b000007945 */ /* 0x000fd80003800000 */
[----:B------:R-:W-:Y:S05]  /*0260*/  @!P0 BRA `(.L_x_3) ;  /* 0x0000000000a48947 */ /* 0x000fea0003800000 */
[----:B------:R-:W0:Y:S01]  /*0270*/  S2UR UR8, SR_CgaCtaId ;  /* 0x00000000000879c3 */ /* 0x000e220000008800 */
[----:B------:R-:W-:Y:S01]  /*0280*/  UMOV UR4, 0x400 ;  /* 0x0000040000047882 */ /* 0x000fe20000000000 */
[----:B------:R-:W-:Y:S01]  /*0290*/  UMOV UR5, 0x1 ;  /* 0x0000000100057882 */ /* 0x000fe20000000000 */
[----:B------:R-:W-:Y:S02]  /*02a0*/  UMOV UR6, 0x100 ;  /* 0x0000010000067882 */ /* 0x000fe40000000000 */
[----:B------:R-:W-:-:S04]  /*02b0*/  UIADD3 UR6, -UR6, 0x100000, URZ ;  /* 0x0010000006067890 */ /* 0x000fc8000fffe13f */
[----:B------:R-:W-:Y:S02]  /*02c0*/  USHF.L.U32 UR7, UR6, 0xb, URZ ;  /* 0x0000000b06077899 */ /* 0x000fe4000800063f */
[----:B------:R-:W-:Y:S02]  /*02d0*/  USHF.L.U32 UR6, UR6, 0x1, URZ ;  /* 0x0000000106067899 */ /* 0x000fe4000800063f */
[----:B0-----:R-:W-:Y:S02]  /*02e0*/  ULEA UR8, UR8, UR4, 0x18 ;  /* 0x0000000408087291 */ /* 0x001fe4000f8ec03f */
[----:B------:R-:W-:-:S04]  /*02f0*/  UIADD3 UR4, -UR5, 0x100000, URZ ;  /* 0x0010000005047890 */ /* 0x000fc8000fffe13f */
[----:B------:R-:W-:Y:S02]  /*0300*/  USHF.L.U32 UR5, UR4, 0xb, URZ ;  /* 0x0000000b04057899 */ /* 0x000fe4000800063f */
[----:B------:R-:W-:Y:S01]  /*0310*/  USHF.L.U32 UR4, UR4, 0x1, URZ ;  /* 0x0000000104047899 */ /* 0x000fe2000800063f */
[----:B------:R-:W0:Y:S11]  /*0320*/  FENCE.VIEW.ASYNC.S ;  /* 0x00000000000073c6 */ /* 0x000e360000000000 */
[----:B0-----:R0:W1:Y:S01]  /*0330*/  SYNCS.EXCH.64 URZ, [UR8], UR4 ;  /* 0x00000004083f75b2 */ /* 0x0010620008000100 */
[----:B------:R0:W2:Y:S01]  /*0340*/  SYNCS.EXCH.64 URZ, [UR8+0x70], UR6 ;  /* 0x00007006083f75b2 */ /* 0x0000a20008000100 */
[----:B------:R0:W3:Y:S01]  /*0350*/  SYNCS.EXCH.64 URZ, [UR8+0x8], UR4 ;  /* 0x00000804083f75b2 */ /* 0x0000e20008000100 */
[----:B------:R0:W4:Y:S01]  /*0360*/  SYNCS.EXCH.64 URZ, [UR8+0x78], UR6 ;  /* 0x00007806083f75b2 */ /* 0x0001220008000100 */
[----:B------:R0:W0:Y:S01]  /*0370*/  SYNCS.EXCH.64 URZ, [UR8+0x10], UR4 ;  /* 0x00001004083f75b2 */ /* 0x0000220008000100 */
        /* <DEDUP_REMOVED lines=23> */
[----:B-1234-:R-:W-:Y:S01]  /*04f0*/  NOP ;  /* 0x0000000000007918 */ /* 0x01efe20000000000 */
.L_x_3:
[----:B0-----:R-:W-:Y:S05]  /*0500*/  BSYNC B0 ;  /* 0x0000000000007941 */ /* 0x001fea0003800000 */
.L_x_2:
[----:B------:R-:W0:Y:S01]  /*0510*/  SHFL.IDX PT, R0, R0, RZ, 0x1f ;  /* 0x00001fff00007589 */ /* 0x000e2200000e0000 */
[----:B------:R-:W-:Y:S01]  /*0520*/  ELECT P0, URZ, PT ;  /* 0x00000000003f782f */ /* 0x000fe20003800000 */
[----:B------:R-:W1:Y:S01]  /*0530*/  S2UR UR17, SR_CTAID.Y ;  /* 0x00000000001179c3 */ /* 0x000e620000002600 */
[----:B------:R-:W-:Y:S01]  /*0540*/  ULDC UR5, c[0x0][0x65c] ;  /* 0x0001970000057ab9 */ /* 0x000fe20000000800 */
[----:B------:R-:W-:Y:S01]  /*0550*/  UMOV UR12, 0x20 ;  /* 0x00000020000c7882 */ /* 0x000fe20000000000 */
[----:B------:R-:W-:Y:S01]  /*0560*/  UISETP.NE.AND UP2, UPT, UR5, 0x1, UPT ;  /* 0x000000010500788c */ /* 0x000fe2000bf45270 */
[----:B------:R-:W-:Y:S01]  /*0570*/  NOP ;  /* 0x0000000000007918 */ /* 0x000fe20000000000 */
[----:B------:R-:W-:Y:S02]  /*0580*/  NOP ;  /* 0x0000000000007918 */ /* 0x000fe40000000000 */
[----:B------:R-:W-:Y:S01]  /*0590*/  UP2UR UR37, UPR, URZ, 0x4 ;  /* 0x000000043f257883 */ /* 0x000fe20008000000 */
[----:B------:R-:W2:Y:S01]  /*05a0*/  S2UR UR4, SR_CTAID.X ;  /* 0x00000000000479c3 */ /* 0x000ea20000002500 */
[----:B------:R-:W-:-:S02]  /*05b0*/  PLOP3.LUT P2, PT, PT, PT, UP2, 0x80, 0x0 ;  /* 0x000000000000781c */ /* 0x000fc40003f4f028 */
[----:B------:R-:W-:Y:S02]  /*05c0*/  PLOP3.LUT P3, PT, PT, PT, UP2, 0x80, 0x0 ;  /* 0x000000000000781c */ /* 0x000fe40003f6f028 */
[----:B------:R-:W-:Y:S01]  /*05d0*/  PLOP3.LUT P4, PT, PT, PT, UP2, 0x80, 0x0 ;  /* 0x000000000000781c */ /* 0x000fe20003f8f028 */
[----:B------:R-:W-:Y:S01]  /*05e0*/  @UP2 ULDC UR14, c[0x0][0x10] ;  /* 0x00000400000e2ab9 */ /* 0x000fe20000000800 */
[----:B------:R-:W-:Y:S01]  /*05f0*/  @UP2 UMOV UR9, URZ ;  /* 0x0000003f00092c82 */ /* 0x000fe20008000000 */
[----:B------:R-:W-:Y:S01]  /*0600*/  @!UP2 ULDC UR11, c[0x0][0xc] ;  /* 0x00000300000baab9 */ /* 0x000fe20000000800 */
[----:B0-----:R-:W-:Y:S01]  /*0610*/  ISETP.NE.OR P0, PT, R0, RZ, !P0 ;  /* 0x000000ff0000720c */ /* 0x001fe20004705670 */
[----:B-1----:R-:W-:Y:S02]  /*0620*/  @UP2 UMOV UR7, UR17 ;  /* 0x0000001100072c82 */ /* 0x002fe40008000000 */
[----:B------:R-:W-:Y:S01]  /*0630*/  @UP2 UMOV UR8, UR7 ;  /* 0x0000000700082c82 */ /* 0x000fe20008000000 */
[----:B------:R-:W-:Y:S01]  /*0640*/  @!UP2 UMOV UR7, UR17 ;  /* 0x000000110007ac82 */ /* 0x000fe20008000000 */
[----:B--2---:R-:W-:-:S08]  /*0650*/  @UP2 UIMAD.WIDE.U32 UR14, UR4, UR14, UR8 ;  /* 0x0000000e040e22a5 */ /* 0x004fd0000f8e0008 */
[----:B------:R-:W-:Y:S01]  /*0660*/  VOTEU.ALL UP0, P0 ;  /* 0x00000000003f7886 */ /* 0x000fe20000000000 */
[----:B------:R-:W-:Y:S01]  /*0670*/  VOTEU.ALL UP1, P0 ;  /* 0x00000000003f7886 */ /* 0x000fe20000020000 */
[----:B------:R-:W-:-:S03]  /*0680*/  IMAD.U32 R2, RZ, RZ, UR14 ;  /* 0x0000000eff027e24 */ /* 0x000fc6000f8e00ff */
[----:B------:R-:W0:Y:S01]  /*0690*/  @!UP0 S2UR UR6, SR_CgaCtaId ;  /* 0x00000000000689c3 */ /* 0x000e220000008800 */
[----:B------:R-:W-:Y:S01]  /*06a0*/  @!UP0 UMOV UR5, 0x400 ;  /* 0x0000040000058882 */ /* 0x000fe20000000000 */
[----:B------:R-:W-:-:S04]  /*06b0*/  @!UP0 UIADD3 UR12, -UR12, 0x100000, URZ ;  /* 0x001000000c0c8890 */ /* 0x000fc8000fffe13f */
[----:B------:R-:W-:Y:S02]  /*06c0*/  @!UP0 USHF.L.U32 UR13, UR12, 0xb, URZ ;  /* 0x0000000b0c0d8899 */ /* 0x000fe4000800063f */
[----:B------:R-:W-:Y:S01]  /*06d0*/  @!UP0 USHF.L.U32 UR12, UR12, 0x1, URZ ;  /* 0x000000010c0c8899 */ /* 0x000fe2000800063f */
[----:B------:R-:W-:Y:S01]  /*06e0*/  IMAD.U32 R3, RZ, RZ, UR15 ;  /* 0x0000000fff037e24 */ /* 0x000fe2000f8e00ff */
[----:B0-----:R-:W-:Y:S01]  /*06f0*/  @!UP0 ULEA UR16, UR6, UR5, 0x18 ;  /* 0x0000000506108291 */ /* 0x001fe2000f8ec03f */
[----:B------:R-:W-:Y:S01]  /*0700*/  VOTEU.ALL UP0, P0 ;  /* 0x00000000003f7886 */ /* 0x000fe20000000000 */
[----:B------:R-:W-:Y:S01]  /*0710*/  PLOP3.LUT P0, PT, PT, PT, UP2, 0x80, 0x0 ;  /* 0x000000000000781c */ /* 0x000fe20003f0f028 */
[----:B------:R-:W-:Y:S01]  /*0720*/  UMOV UR5, URZ ;  /* 0x0000003f00057c82 */ /* 0x000fe20008000000 */
[----:B------:R-:W-:Y:S01]  /*0730*/  @UP2 UMOV UR6, URZ ;  /* 0x0000003f00062c82 */ /* 0x000fe20008000000 */
[----:B------:R-:W-:Y:S02]  /*0740*/  @!UP2 UIMAD.WIDE.U32 UR8, UR11, UR7, UR4 ;  /* 0x000000070b08a2a5 */ /* 0x000fe4000f8e0004 */
[----:B------:R-:W-:Y:S01]  /*0750*/  @UP2 UIADD3 UR6, UR15, UR6, URZ ;  /* 0x000000060f062290 */ /* 0x000fe2000fffe03f */
[----:B------:R-:W0:Y:S04]  /*0760*/  FENCE.VIEW.ASYNC.S ;  /* 0x00000000000073c6 */ /* 0x000e280000000000 */
[----:B0-----:R0:W1:Y:S01]  /*0770*/  @!UP0 SYNCS.EXCH.64 URZ, [UR16+0xf0], UR12 ;  /* 0x0000f00c103f85b2 */ /* 0x0010620008000100 */
[----:B------:R-:W-:-:S02]  /*0780*/  IMAD.U32 R4, RZ, RZ, UR8 ;  /* 0x00000008ff047e24 */ /* 0x000fc4000f8e00ff */
[----:B------:R-:W-:Y:S02]  /*0790*/  IMAD.U32 R7, RZ, RZ, UR9 ;  /* 0x00000009ff077e24 */ /* 0x000fe4000f8e00ff */
[----:B------:R-:W-:Y:S02]  /*07a0*/  @P0 IMAD.MOV.U32 R23, RZ, RZ, R2 ;  /* 0x000000ffff170224 */ /* 0x000fe400078e0002 */
[----:B------:R-:W-:Y:S02]  /*07b0*/  @P2 IMAD.U32 R2, RZ, RZ, UR6 ;  /* 0x00000006ff022e24 */ /* 0x000fe4000f8e00ff */
[----:B------:R-:W-:Y:S02]  /*07c0*/  IMAD.U32 R5, RZ, RZ, UR9 ;  /* 0x00000009ff057e24 */ /* 0x000fe4000f8e00ff */
[----:B------:R-:W-:Y:S02]  /*07d0*/  IMAD.U32 R6, RZ, RZ, UR8 ;  /* 0x00000008ff067e24 */ /* 0x000fe4000f8e00ff */
[----:B------:R-:W-:-:S02]  /*07e0*/  @!P3 IMAD.MOV.U32 R23, RZ, RZ, R4 ;  /* 0x000000ffff17b224 */ /* 0x000fc400078e0004 */
[----:B------:R-:W-:Y:S01]  /*07f0*/  @!P4 IMAD.MOV.U32 R2, RZ, RZ, R7 ;  /* 0x000000ffff02c224 */ /* 0x000fe200078e0007 */
[----:B------:R0:W1:Y:S01]  /*0800*/  @!UP1 SYNCS.EXCH.64 URZ, [UR16+0xf8], UR12 ;  /* 0x0000f80c103f95b2 */ /* 0x0000620008000100 */
[----:B------:R-:W-:Y:S01]  /*0810*/  NOP ;  /* 0x0000000000007918 */ /* 0x000fe20000000000 */
[----:B-1----:R-:W-:Y:S06]  /*0820*/  BAR.SYNC.DEFER_BLOCKING 0x0 ;  /* 0x0000000000007b1d */ /* 0x002fec0000010000 */
[----:B------:R-:W-:Y:S05]  /*0830*/  @!P1 BRA `(.L_x_4) ;  /* 0x000000bc00d09947 */ /* 0x000fea0003800000 */
[----:B------:R-:W-:-:S06]  /*0840*/  UISETP.GT.U32.AND UP0, UPT, UR18, 0x1, UPT ;  /* 0x000000011200788c */ /* 0x000fcc000bf04070 */
[----:B------:R-:W-:-:S13]  /*0850*/  PLOP3.LUT P0, PT, PT, PT, UP0, 0x80, 0x0 ;  /* 0x000000000000781c */ /* 0x000fda0003f0f008 */
[----:B0-----:R-:W-:Y:S05]  /*0860*/  @P0 EXIT ;  /* 0x000000000000094d */ /* 0x001fea0003800000 */
[----:B------:R-:W-:Y:S01]  /*0870*/  ULDC.64 UR8, c[0x0][0x650] ;  /* 0x0001940000087ab9 */ /* 0x000fe20000000a00 */
[----:B------:R-:W-:Y:S01]  /*0880*/  UMOV UR49, 0xffffffff ;  /* 0xffffffff00317882 */ /* 0x000fe20000000000 */
[----:B------:R-:W-:Y:S01]  /*0890*/  ISETP.GE.U32.AND P0, PT, R23, UR8, PT ;  /* 0x0000000817007c0c */ /* 0x000fe2000bf06070 */
[----:B------:R-:W-:Y:S01]  /*08a0*/  UMOV UR48, 0xffffffff ;  /* 0xffffffff00307882 */ /* 0x000fe20000000000 */
[----:B------:R-:W-:Y:S01]  /*08b0*/  UMOV UR47, 0xffffffff ;  /* 0xffffffff002f7882 */ /* 0x000fe20000000000 */
[----:B------:R-:W-:Y:S02]  /*08c0*/  PRMT R0, RZ, 0x7610, R0 ;  /* 0x00007610ff007816 */ /* 0x000fe40000000000 */
[----:B------:R-:W-:-:S13]  /*08d0*/  ISETP.GE.U32.AND.EX P0, PT, R2, UR9, PT, P0 ;  /* 0x0000000902007c0c */ /* 0x000fda000bf06100 */
[----:B------:R-:W-:Y:S05]  /*08e0*/  @P0 BRA `(.L_x_5) ;  /* 0x0000000400800947 */ /* 0x000fea0003800000 */
[----:B------:R-:W-:Y:S01]  /*08f0*/  I2FP.F32.U32 R0, UR4 ;  /* 0x0000000400007c45 */ /* 0x000fe20008201000 */
[----:B------:R-:W-:Y:S01]  /*0900*/  ULDC.64 UR16, c[0x0][0x628] ;  /* 0x00018a0000107ab9 */ /* 0x000fe20000000a00 */
[----:B------:R-:W-:Y:S01]  /*0910*/  ULDC UR6, c[0x0][0x150] ;  /* 0x0000540000067ab9 */ /* 0x000fe20000000800 */
[----:B------:R-:W-:Y:S01]  /*0920*/  ISETP.NE.U32.AND P0, PT, RZ, UR16, PT ;  /* 0x00000010ff007c0c */ /* 0x000fe2000bf05070 */
[----:B------:R-:W-:Y:S01]  /*0930*/  ULDC UR15, c[0x0][0x630] ;  /* 0x00018c00000f7ab9 */ /* 0x000fe20000000800 */
[----:B------:R-:W-:Y:S01]  /*0940*/  FMUL R0, R0, UR6 ;  /* 0x0000000600007c20 */ /* 0x000fe20008400000 */
[----:B------:R-:W-:Y:S01]  /*0950*/  R2UR UR18, R23 ;  /* 0x00000000171272ca */ /* 0x000fe200000e0000 */
[----:B------:R-:W-:Y:S01]  /*0960*/  ULDC UR20, c[0x0][0x154] ;  /* 0x0000550000147ab9 */ /* 0x000fe20000000800 */
[----:B------:R-:W-:Y:S01]  /*0970*/  ISETP.NE.AND.EX P0, PT, RZ, UR17, PT, P0 ;  /* 0x00000011ff007c0c */ /* 0x000fe2000bf05300 */
[----:B------:R0:W1:Y:S01]  /*0980*/  F2I.U32.TRUNC.NTZ R3, R0 ;  /* 0x0000000000037305 */ /* 0x000062000020f000 */
[----:B------:R-:W-:-:S02]  /*0990*/  R2UR UR19, R2 ;  /* 0x00000000021372ca */ /* 0x000fc400000e0000 */
[----:B------:R-:W-:Y:S02]  /*09a0*/  R2UR UR8, R23 ;  /* 0x00000000170872ca */ /* 0x000fe400000e0000 */
[----:B------:R-:W-:-:S07]  /*09b0*/  R2UR UR9, R2 ;  /* 0x00000000020972ca */ /* 0x000fce00000e0000 */
[----:B0-----:R-:W-:Y:S08]  /*09c0*/  @!P0 BRA `(.L_x_6) ;  /* 0x0000000000308947 */ /* 0x001ff00003800000 */
[----:B------:R-:W-:Y:S01]  /*09d0*/  R2UR UR8, R23 ;  /* 0x00000000170872ca */ /* 0x000fe200000e0000 */
[----:B------:R-:W-:Y:S01]  /*09e0*/  ULDC UR6, c[0x0][0x634] ;  /* 0x00018d0000067ab9 */ /* 0x000fe20000000800 */
[----:B------:R-:W-:-:S11]  /*09f0*/  R2UR UR14, R2 ;  /* 0x00000000020e72ca */ /* 0x000fd600000e0000 */
[----:B------:R-:W-:-:S04]  /*0a00*/  UIADD3 UR6, UP0, UR8, UR6, URZ ;  /* 0x0000000608067290 */ /* 0x000fc8000ff1e03f */
[----:B------:R-:W-:-:S04]  /*0a10*/  UIADD3.X UR14, URZ, UR14, URZ, UP0, !UPT ;  /* 0x0000000e3f0e7290 */ /* 0x000fc800087fe43f */
[----:B------:R-:W-:-:S04]  /*0a20*/  UIMAD.WIDE.U32 UR8, UR14, UR16, URZ ;  /* 0x000000100e0872a5 */ /* 0x000fc8000f8e003f */
[----:B------:R-:W-:Y:S02]  /*0a30*/  UIMAD.WIDE.U32 UR10, UP0, UR6, UR17, UR8 ;  /* 0x00000011060a72a5 */ /* 0x000fe4000f800008 */
[----:B------:R-:W-:Y:S02]  /*0a40*/  UIMAD.WIDE.U32 UR8, UR6, UR16, URZ ;  /* 0x00000010060872a5 */ /* 0x000fe4000f8e003f */
[----:B------:R-:W-:Y:S02]  /*0a50*/  UIADD3.X UR13, URZ, URZ, URZ, UP0, !UPT ;  /* 0x0000003f3f0d7290 */ /* 0x000fe400087fe43f */
[----:B------:R-:W-:Y:S01]  /*0a60*/  UIADD3 URZ, UP0, UR9, UR10, URZ ;  /* 0x0000000a093f7290 */ /* 0x000fe2000ff1e03f */
[----:B------:R-:W-:-:S03]  /*0a70*/  UMOV UR12, UR11 ;  /* 0x0000000b000c7c82 */ /* 0x000fc60008000000 */
[----:B------:R-:W-:-:S12]  /*0a80*/  UIMAD.WIDE.U32.X UR8, UR14, UR17, UR12, UP0 ;  /* 0x000000110e0872a5 */ /* 0x000fd800080e040c */
.L_x_6:
[----:B------:R-:W-:Y:S01]  /*0a90*/  USHF.R.U64 UR47, UR8, UR15, UR9 ;  /* 0x0000000f082f7299 */ /* 0x000fe20008001209 */
[----:B------:R-:W-:Y:S01]  /*0aa0*/  I2FP.F32.U32 R0, UR7 ;  /* 0x0000000700007c45 */ /* 0x000fe20008201000 */
[----:B------:R-:W-:Y:S01]  /*0ab0*/  USHF.R.U32.HI UR5, URZ, UR15, UR9 ;  /* 0x0000000f3f057299 */ /* 0x000fe20008011609 */
[----:B-1----:R-:W-:Y:S01]  /*0ac0*/  R2UR UR12, R3 ;  /* 0x00000000030c72ca */ /* 0x002fe200000e0000 */
[----:B------:R-:W-:Y:S02]  /*0ad0*/  UIADD3 UR6, UP0, URZ, -UR47, URZ ;  /* 0x8000002f3f067290 */ /* 0x000fe4000ff1e03f */
[----:B------:R-:W-:Y:S01]  /*0ae0*/  FMUL R0, R0, UR20 ;  /* 0x0000001400007c20 */ /* 0x000fe20008400000 */
[----:B------:R-:W-:Y:S01]  /*0af0*/  ULDC.64 UR8, c[0x0][0x620] ;  /* 0x0001880000087ab9 */ /* 0x000fe20000000a00 */
[----:B------:R-:W-:Y:S01]  /*0b00*/  UIADD3.X UR5, URZ, ~UR5, URZ, UP0, !UPT ;  /* 0x800000053f057290 */ /* 0x000fe200087fe43f */
[----:B------:R-:W-:Y:S01]  /*0b10*/  UMOV UR10, UR18 ;  /* 0x00000012000a7c82 */ /* 0x000fe20008000000 */
[----:B------:R-:W-:-:S02]  /*0b20*/  UMOV UR11, UR19 ;  /* 0x00000013000b7c82 */ /* 0x000fc40008000000 */
[----:B------:R-:W-:Y:S01]  /*0b30*/  UIMAD UR5, UR5, UR8, URZ ;  /* 0x00000008050572a4 */ /* 0x000fe2000f8e023f */
[----:B------:R-:W0:Y:S01]  /*0b40*/  F2I.U32.TRUNC.NTZ R0, R0 ;  /* 0x0000000000007305 */ /* 0x000e22000020f000 */
[----:B------:R-:W-:Y:S02]  /*0b50*/  UIMAD.WIDE.U32 UR10, UR6, UR8, UR10 ;  /* 0x00000008060a72a5 */ /* 0x000fe4000f8e000a */
[----:B------:R-:W-:Y:S01]  /*0b60*/  UIMAD UR6, UR6, UR9, UR5 ;  /* 0x00000009060672a4 */ /* 0x000fe2000f8e0205 */
[----:B------:R-:W-:Y:S01]  /*0b70*/  ULDC UR21, c[0x0][0x658] ;  /* 0x0001960000157ab9 */ /* 0x000fe20000000800 */
[----:B------:R-:W-:Y:S02]  /*0b80*/  UMOV UR19, 0xffffffff ;  /* 0xffffffff00137882 */ /* 0x000fe40000000000 */
[----:B------:R-:W-:Y:S01]  /*0b90*/  UIADD3 UR6, UR11, UR6, URZ ;  /* 0x000000060b067290 */ /* 0x000fe2000fffe03f */
[----:B------:R-:W-:Y:S01]  /*0ba0*/  ULDC UR15, c[0x0][0x618] ;  /* 0x00018600000f7ab9 */ /* 0x000fe20000000800 */
[----:B------:R-:W-:Y:S01]  /*0bb0*/  ULDC.64 UR8, c[0x0][0x640] ;  /* 0x0001900000087ab9 */ /* 0x000fe20000000a00 */
[----:B------:R-:W-:Y:S01]  /*0bc0*/  USHF.L.U32 UR11, UR19, UR21, URZ ;  /* 0x00000015130b7299 */ /* 0x000fe2000800063f */
[----:B------:R-:W-:Y:S01]  /*0bd0*/  ISETP.NE.U32.AND P0, PT, RZ, UR8, PT ;  /* 0x00000008ff007c0c */ /* 0x000fe2000bf05070 */
[----:B------:R-:W-:-:S02]  /*0be0*/  USHF.R.U64 UR19, UR10, UR15, UR6 ;  /* 0x0000000f0a137299 */ /* 0x000fc40008001206 */
[----:B------:R-:W-:Y:S01]  /*0bf0*/  USHF.R.U32.HI UR10, URZ, UR15, UR6 ;  /* 0x0000000f3f0a7299 */ /* 0x000fe20008011606 */
[----:B0-----:R-:W-:Y:S01]  /*0c00*/  R2UR UR14, R0 ;  /* 0x00000000000e72ca */ /* 0x001fe200000e0000 */
[----:B------:R-:W-:Y:S01]  /*0c10*/  ULDC UR17, c[0x0][0x608] ;  /* 0x0001820000117ab9 */ /* 0x000fe20000000800 */
[----:B------:R-:W-:Y:S01]  /*0c20*/  ISETP.NE.AND.EX P0, PT, RZ, UR9, PT, P0 ;  /* 0x00000009ff007c0c */ /* 0x000fe2000bf05300 */
[----:B------:R-:W-:Y:S02]  /*0c30*/  USHF.R.U64 UR23, UR19, UR17, UR10 ;  /* 0x0000001113177299 */ /* 0x000fe4000800120a */
[----:B------:R-:W-:Y:S01]  /*0c40*/  USHF.R.U32.HI UR10, URZ, UR17, UR10 ;  /* 0x000000113f0a7299 */ /* 0x000fe2000801160a */
[----:B------:R-:W-:Y:S01]  /*0c50*/  UMOV UR16, 0x1 ;  /* 0x0000000100107882 */ /* 0x000fe20000000000 */
[----:B------:R-:W-:Y:S02]  /*0c60*/  UIADD3 UR12, -UR12, URZ, URZ ;  /* 0x0000003f0c0c7290 */ /* 0x000fe4000fffe13f */
[----:B------:R-:W-:-:S02]  /*0c70*/  USHF.R.U64 UR24, UR23, UR21, UR10 ;  /* 0x0000001517187299 */ /* 0x000fc4000800120a */
[----:B------:R-:W-:Y:S01]  /*0c80*/  USHF.L.U32 UR6, UR16, UR21, URZ ;  /* 0x0000001510067299 */ /* 0x000fe2000800063f */
[----:B------:R-:W-:Y:S01]  /*0c90*/  ULDC UR13, c[0x0][0x144] ;  /* 0x00005100000d7ab9 */ /* 0x000fe20000000800 */
[----:B------:R-:W-:Y:S01]  /*0ca0*/  ULDC UR5, c[0x0][0x600] ;  /* 0x0001800000057ab9 */ /* 0x000fe20000000800 */
[----:B------:R-:W-:Y:S02]  /*0cb0*/  ULOP3.LUT UR16, URZ, UR11, URZ, 0x33, !UPT ;  /* 0x0000000b3f107292 */ /* 0x000fe4000f8e333f */
[----:B------:R-:W-:Y:S02]  /*0cc0*/  USHF.R.U32.HI UR11, URZ, UR21, UR10 ;  /* 0x000000153f0b7299 */ /* 0x000fe4000801160a */
[----:B------:R-:W-:Y:S02]  /*0cd0*/  UIADD3 UR18, UR5, -0x1, URZ ;  /* 0xffffffff05127890 */ /* 0x000fe4000fffe03f */
[----:B------:R-:W-:Y:S02]  /*0ce0*/  UIADD3 UR20, -UR14, URZ, URZ ;  /* 0x0000003f0e147290 */ /* 0x000fe4000fffe13f */
[----:B------:R-:W-:Y:S01]  /*0cf0*/  UIMAD UR4, UR13, UR12, UR4 ;  /* 0x0000000c0d0472a4 */ /* 0x000fe2000f8e0204 */
[----:B------:R-:W-:Y:S01]  /*0d00*/  ULDC UR25, c[0x0][0x148] ;  /* 0x0000520000197ab9 */ /* 0x000fe20000000800 */
[----:B------:R-:W-:Y:S01]  /*0d10*/  ULDC UR21, c[0x0][0x648] ;  /* 0x0001920000157ab9 */ /* 0x000fe20000000800 */
[----:B------:R-:W-:Y:S01]  /*0d20*/  ULDC UR22, c[0x0][0x638] ;  /* 0x00018e0000167ab9 */ /* 0x000fe20000000800 */
[----:B------:R-:W-:Y:S01]  /*0d30*/  UMOV UR10, UR24 ;  /* 0x00000018000a7c82 */ /* 0x000fe20008000000 */
[----:B------:R-:W-:Y:S07]  /*0d40*/  @!P0 BRA `(.L_x_7) ;  /* 0x0000000000308947 */ /* 0x000fee0003800000 */
[----:B------:R-:W-:Y:S02]  /*0d50*/  ULDC UR14, c[0x0][0x64c] ;  /* 0x00019300000e7ab9 */ /* 0x000fe40000000800 */
        /* <DEDUP_REMOVED lines=8> */
[----:B------:R-:W-:-:S07]  /*0de0*/  UIMAD.WIDE.U32.X UR8, UR17, UR9, UR14, UP0 ;  /* 0x00000009110872a5 */ /* 0x000fce00080e040e */
[----:B------:R-:W-:Y:S01]  /*0df0*/  UMOV UR10, UR8 ;  /* 0x00000008000a7c82 */ /* 0x000fe20008000000 */
[----:B------:R-:W-:-:S05]  /*0e00*/  UMOV UR11, UR9 ;  /* 0x00000009000b7c82 */ /* 0x000fca0008000000 */
.L_x_7:
[----:B------:R-:W-:Y:S01]  /*0e10*/  UISETP.NE.AND UP0, UPT, UR37, URZ, UPT ;  /* 0x0000003f2500728c */ /* 0x000fe2000bf05270 */
[----:B------:R-:W-:Y:S01]  /*0e20*/  IMAD.MOV.U32 R0, RZ, RZ, 0x1 ;  /* 0x00000001ff007424 */ /* 0x000fe200078e00ff */
[----:B------:R-:W-:Y:S02]  /*0e30*/  USHF.R.U64 UR8, UR10, UR21, UR11 ;  /* 0x000000150a087299 */ /* 0x000fe4000800120b */
[----:B------:R-:W-:Y:S02]  /*0e40*/  ULOP3.LUT UR16, UR23, UR16, URZ, 0xc0, !UPT ;  /* 0x0000001017107292 */ /* 0x000fe4000f8ec03f */
[----:B------:R-:W-:Y:S02]  /*0e50*/  ULOP3.LUT UR18, UR19, UR18, URZ, 0xc0, !UPT ;  /* 0x0000001213127292 */ /* 0x000fe4000f8ec03f */
[----:B------:R-:W-:-:S03]  /*0e60*/  UIMAD UR16, UR6, UR8, UR16 ;  /* 0x00000008061072a4 */ /* 0x000fc6000f8e0210 */
[----:B------:R-:W-:Y:S02]  /*0e70*/  @UP0 UIMAD UR4, UR25, UR20, UR7 ;  /* 0x00000014190402a4 */ /* 0x000fe4000f8e0207 */
[----:B------:R-:W-:-:S04]  /*0e80*/  UIADD3 UR7, -UR8, URZ, URZ ;  /* 0x0000003f08077290 */ /* 0x000fc8000fffe13f */
[----:B------:R-:W-:-:S03]  /*0e90*/  UIMAD UR6, UR7, UR22, UR24 ;  /* 0x00000016070672a4 */ /* 0x000fc6000f8e0218 */
[----:B------:R-:W-:Y:S01]  /*0ea0*/  ULDC UR7, c[0x0][0x610] ;  /* 0x0001840000077ab9 */ /* 0x000fe20000000800 */
[----:B------:R-:W-:Y:S02]  /*0eb0*/  UIMAD UR6, UR6, UR5, UR18 ;  /* 0x00000005060672a4 */ /* 0x000fe4000f8e0212 */
[----:B------:R-:W-:-:S04]  /*0ec0*/  UIMAD UR4, UR16, UR7, UR4 ;  /* 0x00000007100472a4 */ /* 0x000fc8000f8e0204 */
[----:B------:R-:W-:Y:S02]  /*0ed0*/  USEL UR48, UR6, UR4, !UP0 ;  /* 0x0000000406307287 */ /* 0x000fe4000c000000 */
[----:B------:R-:W-:-:S12]  /*0ee0*/  USEL UR49, UR4, UR6, !UP0 ;  /* 0x0000000604317287 */ /* 0x000fd8000c000000 */
.L_x_5:
[----:B------:R-:W-:-:S08]  /*0ef0*/  NOP ;  /* 0x0000000000007918 */ /* 0x000fd00000000000 */
[----:B------:R-:W0:Y:S02]  /*0f00*/  USETMAXREG.TRY_ALLOC.CTAPOOL UP0, 0xe8 ;  /* 0x000000e8000079c8 */ /* 0x000e240008000600 */
[----:B0-----:R-:W-:-:S13]  /*0f10*/  PLOP3.LUT P0, PT, PT, PT, UP0, 0x80, 0x0 ;  /* 0x000000000000781c */ /* 0x001fda0003f0f008 */
[----:B------:R-:W-:Y:S05]  /*0f20*/  @!P0 BRA `(.L_x_5) ;  /* 0xfffffffc00f08947 */ /* 0x000fea000383ffff */
[----:B------:R-:W-:Y:S01]  /*0f30*/  ULDC.64 UR4, c[0x0][0x598] ;  /* 0x0001660000047ab9 */ /* 0x000fe20000000a00 */
[----:B------:R-:W-:Y:S01]  /*0f40*/  ULDC.64 UR50, c[0x0][0x208] ;  /* 0x0000820000327ab9 */ /* 0x000fe20000000a00 */
[----:B------:R-:W-:-:S04]  /*0f50*/  ISETP.NE.U32.AND P0, PT, RZ, UR4, PT ;  /* 0x00000004ff007c0c */ /* 0x000fc8000bf05070 */
[----:B------:R-:W-:-:S13]  /*0f60*/  ISETP.NE.AND.EX P0, PT, RZ, UR5, PT, P0 ;  /* 0x00000005ff007c0c */ /* 0x000fda000bf05300 */
[----:B------:R-:W-:Y:S05]  /*0f70*/  @!P0 BRA `(.L_x_8) ;  /* 0x00000000001c8947 */ /* 0x000fea0003800000 */
[----:B------:R-:W0:Y:S02]  /*0f80*/  LDC.64 R4, c[0x0][0x598] ;  /* 0x00016600ff047b82 */ /* 0x000e240000000a00 */
[----:B0-----:R-:W2:Y:S02]  /*0f90*/  LDG.E.64 R4, desc[UR50][R4.64] ;  /* 0x0000003204047981 */ /* 0x001ea4000c1e1b00 */
[----:B--2---:R-:W-:-:S04]  /*0fa0*/  ISETP.NE.U32.AND P0, PT, R4, RZ, PT ;  /* 0x000000ff0400720c */ /* 0x004fc80003f05070 */
[----:B------:R-:W-:-:S13]  /*0fb0*/  ISETP.NE.AND.EX P0, PT, R5, RZ, PT, P0 ;  /* 0x000000ff0500720c */ /* 0x000fda0003f05300 */
[----:B------:R-:W-:Y:S05]  /*0fc0*/  @!P0 BRA `(.L_x_8) ;  /* 0x0000000000088947 */ /* 0x000fea0003800000 */
[----:B------:R0:W5:Y:S01]  /*0fd0*/  LD.E R18, desc[UR50][R4.64] ;  /* 0x0000003204127980 */ /* 0x000162000c101900 */
[----:B------:R-:W-:Y:S05]  /*0fe0*/  BRA `(.L_x_9) ;  /* 0x0000000000247947 */ /* 0x000fea0003800000 */
.L_x_8:
[----:B------:R-:W-:Y:S02]  /*0ff0*/  ULDC.64 UR4, c[0x0][0x588] ;  /* 0x0001620000047ab9 */ /* 0x000fe40000000a00 */
[----:B------:R-:W-:-:S04]  /*1000*/  ISETP.NE.U32.AND P0, PT, RZ, UR4, PT ;  /* 0x00000004ff007c0c */ /* 0x000fc8000bf05070 */
[----:B------:R-:W-:-:S13]  /*1010*/  ISETP.NE.AND.EX P0, PT, RZ, UR5, PT, P0 ;  /* 0x00000005ff007c0c */ /* 0x000fda000bf05300 */
[----:B------:R-:W-:Y:S05]  /*1020*/  @!P0 BRA `(.L_x_10) ;  /* 0x00000000000c8947 */ /* 0x000fea0003800000 */
[----:B------:R-:W0:Y:S02]  /*1030*/  LDC.64 R18, c[0x0][0x588] ;  /* 0x00016200ff127b82 */ /* 0x000e240000000a00 */
[----:B0-----:R1:W5:Y:S01]  /*1040*/  LDG.E R18, desc[UR50][R18.64] ;  /* 0x0000003212127981 */ /* 0x001362000c1e1900 */
[----:B------:R-:W-:Y:S05]  /*1050*/  BRA `(.L_x_9) ;  /* 0x0000000000087947 */ /* 0x000fea0003800000 */
.L_x_10:
[----:B------:R-:W-:Y:S02]  /*1060*/  ULDC UR4, c[0x0][0x580] ;  /* 0x0001600000047ab9 */ /* 0x000fe40000000800 */
[----:B------:R-:W-:-:S07]  /*1070*/  IMAD.U32 R18, RZ, RZ, UR4 ;  /* 0x00000004ff127e24 */ /* 0x000fce000f8e00ff */
.L_x_9:
[----:B------:R-:W-:Y:S02]  /*1080*/  ULDC.64 UR4, c[0x0][0x5a0] ;  /* 0x0001680000047ab9 */ /* 0x000fe40000000a00 */
[----:B------:R-:W-:-:S04]  /*1090*/  ISETP.NE.U32.AND P0, PT, RZ, UR4, PT ;  /* 0x00000004ff007c0c */ /* 0x000fc8000bf05070 */
[----:B------:R-:W-:-:S13]  /*10a0*/  ISETP.NE.AND.EX P0, PT, RZ, UR5, PT, P0 ;  /* 0x00000005ff007c0c */ /* 0x000fda000bf05300 */
[----:B------:R-:W-:Y:S05]  /*10b0*/  @!P0 BRA `(.L_x_11) ;  /* 0x00000000001c8947 */ /* 0x000fea0003800000 */
[----:B0-----:R-:W0:Y:S02]  /*10c0*/  LDC.64 R4, c[0x0][0x5a0] ;  /* 0x00016800ff047b82 */ /* 0x001e240000000a00 */
[----:B0-----:R-:W2:Y:S02]  /*10d0*/  LDG.E.64 R4, desc[UR50][R4.64] ;  /* 0x0000003204047981 */ /* 0x001ea4000c1e1b00 */
[----:B--2---:R-:W-:-:S04]  /*10e0*/  ISETP.NE.U32.AND P0, PT, R4, RZ, PT ;  /* 0x000000ff0400720c */ /* 0x004fc80003f05070 */
[----:B------:R-:W-:-:S13]  /*10f0*/  ISETP.NE.AND.EX P0, PT, R5, RZ, PT, P0 ;  /* 0x000000ff0500720c */ /* 0x000fda0003f05300 */
[----:B------:R-:W-:Y:S05]  /*1100*/  @!P0 BRA `(.L_x_11) ;  /* 0x0000000000088947 */ /* 0x000fea0003800000 */
[----:B-1----:R0:W5:Y:S01]  /*1110*/  LD.E R19, desc[UR50][R4.64] ;  /* 0x0000003204137980 */ /* 0x002162000c101900 */
[----:B------:R-:W-:Y:S05]  /*1120*/  BRA `(.L_x_12) ;  /* 0x0000000000247947 */ /* 0x000fea0003800000 */
.L_x_11:
[----:B------:R-:W-:Y:S02]  /*1130*/  ULDC.64 UR4, c[0x0][0x590] ;  /* 0x0001640000047ab9 */ /* 0x000fe40000000a00 */
[----:B------:R-:W-:-:S04]  /*1140*/  ISETP.NE.U32.AND P0, PT, RZ, UR4, PT ;  /* 0x00000004ff007c0c */ /* 0x000fc8000bf05070 */
[----:B------:R-:W-:-:S13]  /*1150*/  ISETP.NE.AND.EX P0, PT, RZ, UR5, PT, P0 ;  /* 0x00000005ff007c0c */ /* 0x000fda000bf05300 */
[----:B------:R-:W-:Y:S05]  /*1160*/  @!P0 BRA `(.L_x_13) ;  /* 0x00000000000c8947 */ /* 0x000fea0003800000 */
[----:B0-----:R-:W1:Y:S02]  /*1170*/  LDC.64 R4, c[0x0][0x590] ;  /* 0x00016400ff047b82 */ /* 0x001e640000000a00 */
[----:B-1----:R1:W5:Y:S01]  /*1180*/  LDG.E R19, desc[UR50][R4.64] ;  /* 0x0000003204137981 */ /* 0x002362000c1e1900 */
[----:B------:R-:W-:Y:S05]  /*1190*/  BRA `(.L_x_12) ;  /* 0x0000000000087947 */ /* 0x000fea0003800000 */
.L_x_13:
[----:B------:R-:W-:Y:S02]  /*11a0*/  ULDC UR4, c[0x0][0x584] ;  /* 0x0001610000047ab9 */ /* 0x000fe40000000800 */
[----:B-1----:R-:W-:-:S07]  /*11b0*/  IMAD.U32 R19, RZ, RZ, UR4 ;  /* 0x00000004ff137e24 */ /* 0x002fce000f8e00ff */
.L_x_12:
[----:B------:R-:W-:-:S13]  /*11c0*/  LOP3.LUT P0, RZ, R0, 0xff, RZ, 0xc0, !PT ;  /* 0x000000ff00ff7812 */ /* 0x000fda000780c0ff */
[----:B------:R-:W-:Y:S05]  /*11d0*/  @!P0 EXIT ;  /* 0x000000000000894d */ /* 0x000fea0003800000 */
[----:B------:R-:W-:Y:S01]  /*11e0*/  ULDC UR4, c[0x0][0x28c] ;  /* 0x0000a30000047ab9 */ /* 0x000fe20000000800 */
[----:B------:R-:W-:Y:S01]  /*11f0*/  ULDC.64 UR6, c[0x0][0x5c8] ;  /* 0x0001720000067ab9 */ /* 0x000fe20000000a00 */
[----:B------:R-:W-:Y:S02]  /*1200*/  UIADD3 UR4, UR4, 0x1f, URZ ;  /* 0x0000001f04047890 */ /* 0x000fe4000fffe03f */
[----:B------:R-:W-:Y:S02]  /*1210*/  USHF.L.U64.HI UR38, UR6, 0x7, UR7 ;  /* 0x0000000706267899 */ /* 0x000fe40008010207 */
[----:B------:R-:W-:Y:S02]  /*1220*/  USHF.R.S32.HI UR5, URZ, 0x1f, UR4 ;  /* 0x0000001f3f057899 */ /* 0x000fe40008011404 */
[----:B------:R-:W-:Y:S02]  /*1230*/  USHF.L.U32 UR39, UR6, 0x7, URZ ;  /* 0x0000000706277899 */ /* 0x000fe4000800063f */
[----:B------:R-:W-:-:S02]  /*1240*/  ULEA.HI UR5, UR5, UR4, URZ, 0x5 ;  /* 0x0000000405057291 */ /* 0x000fc4000f8f283f */
[----:B------:R-:W-:Y:S02]  /*1250*/  USHF.L.U64.HI UR40, UR6, 0x3, UR7 ;  /* 0x0000000306287899 */ /* 0x000fe40008010207 */
[----:B------:R-:W-:Y:S02]  /*1260*/  USHF.L.U32 UR41, UR6, 0x3, URZ ;  /* 0x0000000306297899 */ /* 0x000fe4000800063f */
[----:B------:R-:W-:Y:S02]  /*1270*/  USHF.L.U64.HI UR42, UR6, 0x8, UR7 ;  /* 0x00000008062a7899 */ /* 0x000fe40008010207 */
[----:B------:R-:W-:Y:S02]  /*1280*/  USHF.L.U32 UR43, UR6, 0x8, URZ ;  /* 0x00000008062b7899 */ /* 0x000fe4000800063f */
[----:B------:R-:W-:Y:S01]  /*1290*/  USHF.R.S32.HI UR46, URZ, 0x5, UR5 ;  /* 0x000000053f2e7899 */ /* 0x000fe20008011405 */
[----:B------:R-:W-:Y:S01]  /*12a0*/  UMOV UR45, URZ ;  /* 0x0000003f002d7c82 */ /* 0x000fe20008000000 */
[----:B------:R-:W-:-:S10]  /*12b0*/  UMOV UR44, URZ ;  /* 0x0000003f002c7c82 */ /* 0x000fd40008000000 */
.L_x_63:
[----:B------:R-:W2:Y:S01]  /*12c0*/  S2R R0, SR_TID.X ;  /* 0x0000000000007919 */ /* 0x000ea20000002100 */
[----:B------:R-:W3:Y:S01]  /*12d0*/  S2UR UR6, SR_CgaCtaId ;  /* 0x00000000000679c3 */ /* 0x000ee20000008800 */
[----:B------:R-:W-:Y:S02]  /*12e0*/  UMOV UR52, 0x400 ;  /* 0x0000040000347882 */ /* 0x000fe40000000000 */
[----:B---3--:R-:W-:Y:S01]  /*12f0*/  ULEA UR52, UR6, UR52, 0x18 ;  /* 0x0000003406347291 */ /* 0x008fe2000f8ec03f */
[----:B--2---:R-:W-:-:S04]  /*1300*/  LOP3.LUT R0, R0, 0x80, RZ, 0xc0, !PT ;  /* 0x0000008000007812 */ /* 0x004fc800078ec0ff */
[----:B------:R-:W-:-:S06]  /*1310*/  SHF.R.U32.HI R0, RZ, 0x7, R0 ;  /* 0x00000007ff007819 */ /* 0x000fcc0000011600 */
[----:B------:R-:W2:Y:S02]  /*1320*/  SHFL.IDX PT, R0, R0, RZ, 0x1f ;  /* 0x00001fff00007589 */ /* 0x000ea400000e0000 */
[----:B--2---:R-:W-:-:S13]  /*1330*/  R2UR UR4, R0 ;  /* 0x00000000000472ca */ /* 0x004fda00000e0000 */
[----:B------:R-:W-:-:S04]  /*1340*/  ULEA.HI UR5, UR4, UR4, URZ, 0x1 ;  /* 0x0000000404057291 */ /* 0x000fc8000f8f083f */
[----:B------:R-:W-:-:S04]  /*1350*/  ULOP3.LUT UR5, UR5, 0x1ffffe, URZ, 0xc0, !UPT ;  /* 0x001ffffe05057892 */ /* 0x000fc8000f8ec03f */
[----:B------:R-:W-:-:S03]  /*1360*/  UIADD3 UR5, UR4, -UR5, URZ ;  /* 0x8000000504057290 */ /* 0x000fc6000fffe03f */
[----:B------:R-:W-:Y:S01]  /*1370*/  ULDC UR4, c[0x0][0x28c] ;  /* 0x0000a30000047ab9 */ /* 0x000fe20000000800 */
[----:B------:R-:W-:Y:S01]  /*1380*/  ULEA UR5, UR5, UR52, 0xb ;  /* 0x0000003405057291 */ /* 0x000fe2000f8e583f */
[----:B------:R-:W-:-:S03]  /*1390*/  ISETP.LT.AND P0, PT, RZ, UR4, PT ;  /* 0x00000004ff007c0c */ /* 0x000fc6000bf01270 */
[----:B------:R-:W-:-:S04]  /*13a0*/  UIADD3 UR5, UR5, 0x200, URZ ;  /* 0x0000020005057890 */ /* 0x000fc8000fffe03f */
[----:B------:R-:W-:-:S04]  /*13b0*/  USHF.R.U32.HI UR5, URZ, 0x4, UR5 ;  /* 0x000000043f057899 */ /* 0x000fc80008011605 */
[----:B------:R-:W-:Y:S02]  /*13c0*/  ULOP3.LUT UR53, UR5, 0x3fff, URZ, 0xc0, !UPT ;  /* 0x00003fff05357892 */ /* 0x000fe4000f8ec03f */
[----:B------:R-:W-:Y:S10]  /*13d0*/  @P0 BRA `(.L_x_14) ;  /* 0x0000000000400947 */ /* 0x000ff40003800000 */
[----:B------:R-:W-:Y:S01]  /*13e0*/  MOV R0, 0x0 ;  /* 0x0000000000007802 */ /* 0x000fe20000000f00 */
[----:B------:R-:W-:Y:S01]  /*13f0*/  ULDC.64 UR4, c[0x4][0x68] ;  /* 0x01001a0000047ab9 */ /* 0x000fe20000000a00 */
[----:B------:R-:W-:Y:S01]  /*1400*/  ULDC.64 UR6, c[0x4][0x8] ;  /* 0x0100020000067ab9 */ /* 0x000fe20000000a00 */
[----:B01----:R-:W-:Y:S01]  /*1410*/  IMAD.U32 R4, RZ, RZ, UR4 ;  /* 0x00000004ff047e24 */ /* 0x003fe2000f8e00ff */
[----:B------:R0:W1:Y:S01]  /*1420*/  LDC.64 R14, c[0x4][R0] ;  /* 0x01000000000e7b82 */ /* 0x0000620000000a00 */
[----:B------:R-:W-:Y:S01]  /*1430*/  IMAD.U32 R5, RZ, RZ, UR5 ;  /* 0x00000005ff057e24 */ /* 0x000fe2000f8e00ff */
[----:B------:R-:W-:Y:S01]  /*1440*/  ULDC.64 UR4, c[0x4][0x70] ;  /* 0x01001c0000047ab9 */ /* 0x000fe20000000a00 */
[----:B------:R-:W-:Y:S02]  /*1450*/  IMAD.U32 R10, RZ, RZ, UR6 ;  /* 0x00000006ff0a7e24 */ /* 0x000fe4000f8e00ff */
[----:B------:R-:W-:Y:S02]  /*1460*/  IMAD.U32 R6, RZ, RZ, UR4 ;  /* 0x00000004ff067e24 */ /* 0x000fe4000f8e00ff */
[----:B------:R-:W-:-:S02]  /*1470*/  IMAD.U32 R7, RZ, RZ, UR5 ;  /* 0x00000005ff077e24 */ /* 0x000fc4000f8e00ff */
[----:B------:R-:W-:Y:S02]  /*1480*/  IMAD.U32 R11, RZ, RZ, UR7 ;  /* 0x00000007ff0b7e24 */ /* 0x000fe4000f8e00ff */
[----:B------:R-:W-:Y:S02]  /*1490*/  IMAD.MOV.U32 R8, RZ, RZ, 0x1e1 ;  /* 0x000001e1ff087424 */ /* 0x000fe400078e00ff */
[----:B------:R-:W-:Y:S02]  /*14a0*/  IMAD.MOV.U32 R12, RZ, RZ, 0x1 ;  /* 0x00000001ff0c7424 */ /* 0x000fe400078e00ff */
[----:B0-----:R-:W-:-:S07]  /*14b0*/  IMAD.MOV.U32 R13, RZ, RZ, RZ ;  /* 0x000000ffff0d7224 */ /* 0x001fce00078e00ff */
[----:B------:R-:W-:-:S07]  /*14c0*/  LEPC R20, `(.L_x_14) ;  /* 0x000000001014794e */ /* 0x000fce0000000000 */
[----:B-1---5:R-:W-:Y:S05]  /*14d0*/  CALL.ABS.NOINC R14 ;  /* 0x000000000e007343 */ /* 0x022fea0003c00000 */
.L_x_14:
[----:B------:R-:W-:-:S06]  /*14e0*/  ULOP3.LUT UR4, UR36, 0x1, URZ, 0xfc, !UPT ;  /* 0x0000000124047892 */ /* 0x000fcc000f8efc3f */
[----:B------:R-:W-:-:S05]  /*14f0*/  IMAD.U32 R0, RZ, RZ, UR4 ;  /* 0x00000004ff007e24 */ /* 0x000fca000f8e00ff */
[----:B------:R-:W-:-:S13]  /*1500*/  ISETP.NE.AND P0, PT, R0, 0x3, PT ;  /* 0x000000030000780c */ /* 0x000fda0003f05270 */
[----:B------:R-:W-:Y:S05]  /*1510*/  @!P0 BRA `(.L_x_15) ;  /* 0x0000000000048947 */ /* 0x000fea0003800000 */
[----:B------:R-:W-:Y:S01]  /*1520*/  BPT.TRAP 0x1 ;  /* 0x000000040000795c */ /* 0x000fe20000300000 */
.L_x_15:
[----:B------:R-:W-:Y:S02]  /*1530*/  IMAD.U32 R3, RZ, RZ, UR44 ;  /* 0x0000002cff037e24 */ /* 0x000fe4000f8e00ff */
[----:B------:R-:W-:-:S03]  /*1540*/  IMAD.U32 R0, RZ, RZ, UR45 ;  /* 0x0000002dff007e24 */ /* 0x000fc6000f8e00ff */
[----:B------:R-:W-:Y:S02]  /*1550*/  LEA R3, R3, UR52, 0x3 ;  /* 0x0000003403037c11 */ /* 0x000fe4000f8e18ff */
[----:B------:R-:W-:-:S04]  /*1560*/  SHF.L.U32 R0, R0, 0x1f, RZ ;  /* 0x0000001f00007819 */ /* 0x000fc800000006ff */
[----:B------:R2:W3:Y:S01]  /*1570*/  SYNCS.PHASECHK.TRANS64.TRYWAIT P1, [R3+URZ], R0 ;  /* 0x00000000030075a7 */ /* 0x0004e2000802017f */
[----:B------:R-:W-:Y:S05]  /*1580*/  @!P0 BRA `(.L_x_16) ;  /* 0x0000000000048947 */ /* 0x000fea0003800000 */
[----:B------:R-:W-:Y:S01]  /*1590*/  BPT.TRAP 0x1 ;  /* 0x000000040000795c */ /* 0x000fe20000300000 */
.L_x_16:
[----:B---3--:R-:W-:Y:S05]  /*15a0*/  @P1 BRA `(.L_x_17) ;  /* 0x0000000000081947 */ /* 0x008fea0003800000 */
[----:B------:R-:W3:Y:S02]  /*15b0*/  SYNCS.PHASECHK.TRANS64.TRYWAIT P1, [R3+URZ], R0 ;  /* 0x00000000030075a7 */ /* 0x000ee4000802017f */
[----:B---3--:R-:W-:Y:S05]  /*15c0*/  @!P1 BRA `(.L_x_18) ;  /* 0x000000cc00bc9947 */ /* 0x008fea0003800000 */
.L_x_17:
[----:B------:R-:W-:-:S04]  /*15d0*/  UISETP.LT.AND UP0, UPT, UR46, 0x1, UPT ;  /* 0x000000012e00788c */ /* 0x000fc8000bf01270 */
[----:B------:R-:W-:-:S06]  /*15e0*/  USEL UR4, UR46, 0x1, UP0 ;  /* 0x000000012e047887 */ /* 0x000fcc0008000000 */
[----:B--23--:R-:W-:Y:S01]  /*15f0*/  IMAD.U32 R0, RZ, RZ, UR4 ;  /* 0x00000004ff007e24 */ /* 0x00cfe2000f8e00ff */
[----:B------:R-:W-:Y:S05]  /*1600*/  WARPSYNC.ALL ;  /* 0x0000000000007948 */ /* 0x000fea0003800000 */
[----:B------:R-:W-:-:S04]  /*1610*/  IADD3 R0, -R0, UR46, RZ ;  /* 0x0000002e00007c10 */ /* 0x000fc8000fffe1ff */
[----:B------:R-:W-:Y:S01]  /*1620*/  ISETP.GE.AND P1, PT, R0, 0x1, PT ;  /* 0x000000010000780c */ /* 0x000fe20003f26270 */
[----:B------:R-:W-:Y:S01]  /*1630*/  UIADD3 UR52, UR52, 0x2a200, URZ ;  /* 0x0002a20034347890 */ /* 0x000fe2000fffe03f */
[----:B------:R-:W-:Y:S01]  /*1640*/  WARPGROUP.ARRIVE ;  /* 0x00000000000079c5 */ /* 0x000fe20000000000 */
[----:B------:R-:W-:Y:S02]  /*1650*/  ULOP3.LUT UR32, UR53, 0x10000, URZ, 0xfc, !UPT ;  /* 0x0001000035207892 */ /* 0x000fe4000f8efc3f */
[----:B------:R-:W-:Y:S02]  /*1660*/  USHF.R.U32.HI UR52, URZ, 0x4, UR52 ;  /* 0x000000043f347899 */ /* 0x000fe40008011634 */
[----:B------:R-:W-:Y:S02]  /*1670*/  UIMAD UR24, UR44, 0x300, UR32 ;  /* 0x000003002c1878a4 */ /* 0x000fe4000f8e0220 */
[----:B------:R-:W-:Y:S01]  /*1680*/  ULOP3.LUT UR33, UR52, 0x3fff, URZ, 0xc0, !UPT ;  /* 0x00003fff34217892 */ /* 0x000fe2000f8ec03f */
[----:B------:R-:W-:Y:S01]  /*1690*/  UMOV UR25, 0xc0000010 ;  /* 0xc000001000197882 */ /* 0x000fe20000000000 */
[----:B------:R-:W-:-:S02]  /*16a0*/  UMOV UR27, 0xc0000010 ;  /* 0xc0000010001b7882 */ /* 0x000fc40000000000 */
[----:B------:R-:W-:Y:S01]  /*16b0*/  ULOP3.LUT UR33, UR33, 0x10000, URZ, 0xfc, !UPT ;  /* 0x0001000021217892 */ /* 0x000fe2000f8efc3f */
[----:B------:R-:W-:Y:S01]  /*16c0*/  UMOV UR20, UR24 ;  /* 0x0000001800147c82 */ /* 0x000fe20008000000 */
[----:B------:R-:W-:Y:S02]  /*16d0*/  UMOV UR21, UR25 ;  /* 0x0000001900157c82 */ /* 0x000fe40008000000 */
[----:B------:R-:W-:Y:S01]  /*16e0*/  UIMAD UR26, UR44, 0xe0, UR33 ;  /* 0x000000e02c1a78a4 */ /* 0x000fe2000f8e0221 */
[----:B------:R-:W-:Y:S01]  /*16f0*/  UMOV UR23, 0xc0000010 ;  /* 0xc000001000177882 */ /* 0x000fe20000000000 */
[----:B------:R-:W-:Y:S02]  /*1700*/  UMOV UR16, UR24 ;  /* 0x0000001800107c82 */ /* 0x000fe40008000000 */
[----:B------:R-:W-:Y:S02]  /*1710*/  UIADD3 UR22, UR26, 0x20, URZ ;  /* 0x000000201a167890 */ /* 0x000fe4000fffe03f */
[----:B------:R-:W-:Y:S01]  /*1720*/  UIADD3 UR18, UR26, 0x40, URZ ;  /* 0x000000401a127890 */ /* 0x000fe2000fffe03f */
[----:B------:R-:W-:-:S02]  /*1730*/  UMOV UR17, UR25 ;  /* 0x0000001900117c82 */ /* 0x000fc40008000000 */
[----:B------:R-:W-:Y:S01]  /*1740*/  IGMMA.64x16x32.S8.S8 R184, gdesc[UR24], RZ, !UPT, gsb0 ;  /* 0x0060000018b879f1 */ /* 0x000fe2000c0410ff */
[----:B------:R-:W-:Y:S01]  /*1750*/  UMOV UR19, 0xc0000010 ;  /* 0xc000001000137882 */ /* 0x000fe20000000000 */
[----:B------:R-:W-:Y:S01]  /*1760*/  UIADD3 UR14, UR26, 0x60, URZ ;  /* 0x000000601a0e7890 */ /* 0x000fe2000fffe03f */
[----:B------:R-:W-:Y:S01]  /*1770*/  UMOV UR12, UR24 ;  /* 0x00000018000c7c82 */ /* 0x000fe20008000000 */
[----:B------:R-:W-:Y:S01]  /*1780*/  UMOV UR13, UR25 ;  /* 0x00000019000d7c82 */ /* 0x000fe20008000000 */
        /* <DEDUP_REMOVED lines=13> */
[----:B------:R-:W-:-:S02]  /*1860*/  WARPGROUP.DEPBAR.LE gsb0, 0x0 ;  /* 0x00008000000079c5 */ /* 0x000fc40000010000 */
[----:B------:R-:W-:-:S06]  /*1870*/  WARPGROUP.ARRIVE ;  /* 0x00000000000079c5 */ /* 0x000fcc0000000000 */
[----:B------:R-:W-:Y:S03]  /*1880*/  IGMMA.64x16x32.S8.S8 R160, gdesc[UR20], RZ, !UPT, gsb0 ;  /* 0x0060000014a079f1 */ /* 0x000fe6000c0410ff */
[----:B------:R-:W-:Y:S02]  /*1890*/  WARPGROUP.DEPBAR.LE gsb0, 0x0 ;  /* 0x00008000000079c5 */ /* 0x000fe40000010000 */
[----:B------:R-:W-:-:S06]  /*18a0*/  WARPGROUP.ARRIVE ;  /* 0x00000000000079c5 */ /* 0x000fcc0000000000 */
[----:B------:R-:W-:Y:S03]  /*18b0*/  IGMMA.64x16x32.S8.S8 R136, gdesc[UR16], RZ, !UPT, gsb0 ;  /* 0x00600000108879f1 */ /* 0x000fe6000c0410ff */
[----:B------:R-:W-:Y:S02]  /*18c0*/  WARPGROUP.DEPBAR.LE gsb0, 0x0 ;  /* 0x00008000000079c5 */ /* 0x000fe40000010000 */
[----:B------:R-:W-:-:S06]  /*18d0*/  WARPGROUP.ARRIVE ;  /* 0x00000000000079c5 */ /* 0x000fcc0000000000 */
[----:B------:R-:W-:Y:S03]  /*18e0*/  IGMMA.64x16x32.S8.S8 R112, gdesc[UR12], RZ, !UPT, gsb0 ;  /* 0x006000000c7079f1 */ /* 0x000fe6000c0410ff */
[----:B------:R-:W-:Y:S02]  /*18f0*/  WARPGROUP.DEPBAR.LE gsb0, 0x0 ;  /* 0x00008000000079c5 */ /* 0x000fe40000010000 */
[----:B------:R-:W-:-:S06]  /*1900*/  WARPGROUP.ARRIVE ;  /* 0x00000000000079c5 */ /* 0x000fcc0000000000 */
[----:B------:R-:W-:Y:S01]  /*1910*/  IGMMA.64x16x32.S8.S8 R88, gdesc[UR8], RZ, !UPT, gsb0 ;  /* 0x00600000085879f1 */ /* 0x000fe2000c0410ff */
[----:B------:R-:W-:Y:S02]  /*1920*/  UIADD3 UR8, UR24, 0x100, URZ ;  /* 0x0000010018087890 */ /* 0x000fe4000fffe03f */
[----:B------:R-:W-:Y:S02]  /*1930*/  WARPGROUP.DEPBAR.LE gsb0, 0x0 ;  /* 0x00008000000079c5 */ /* 0x000fe40000010000 */
[----:B------:R-:W-:-:S06]  /*1940*/  WARPGROUP.ARRIVE ;  /* 0x00000000000079c5 */ /* 0x000fcc0000000000 */
[----:B------:R-:W-:Y:S03]  /*1950*/  IGMMA.64x16x32.S8.S8 R64, gdesc[UR4], RZ, !UPT, gsb0 ;  /* 0x00600000044079f1 */ /* 0x000fe6000c0410ff */
[----:B------:R-:W-:Y:S02]  /*1960*/  WARPGROUP.DEPBAR.LE gsb0, 0x0 ;  /* 0x00008000000079c5 */ /* 0x000fe40000010000 */
[----:B------:R-:W-:-:S06]  /*1970*/  WARPGROUP.ARRIVE ;  /* 0x00000000000079c5 */ /* 0x000fcc0000000000 */
[----:B------:R-:W-:Y:S01]  /*1980*/  IGMMA.64x16x32.S8.S8 R40, gdesc[UR28], RZ, !UPT, gsb0 ;  /* 0x006000001c2879f1 */ /* 0x000fe2000c0410ff */
[----:B------:R-:W-:Y:S01]  /*1990*/  UMOV UR28, UR8 ;  /* 0x00000008001c7c82 */ /* 0x000fe20008000000 */
[----:B------:R-:W-:Y:S01]  /*19a0*/  UMOV UR29, 0xc0000010 ;  /* 0xc0000010001d7882 */ /* 0x000fe20000000000 */
[----:B------:R-:W-:Y:S01]  /*19b0*/  UMOV UR4, UR28 ;  /* 0x0000001c00047c82 */ /* 0x000fe20008000000 */
        /* <DEDUP_REMOVED lines=10> */
[----:B------:R-:W-:-:S02]  /*1a60*/  WARPGROUP.DEPBAR.LE gsb0, 0x0 ;  /* 0x00008000000079c5 */ /* 0x000fc40000010000 */
[----:B------:R-:W-:-:S06]  /*1a70*/  WARPGROUP.ARRIVE ;  /* 0x00000000000079c5 */ /* 0x000fcc0000000000 */
[----:B------:R-:W-:Y:S03]  /*1a80*/  IGMMA.64x16x32.S8.S8 R32, gdesc[UR28], RZ, !UPT, gsb0 ;  /* 0x006000001c2079f1 */ /* 0x000fe6000c0410ff */
[----:B------:R-:W-:Y:S02]  /*1a90*/  WARPGROUP.DEPBAR.LE gsb0, 0x0 ;  /* 0x00008000000079c5 */ /* 0x000fe40000010000 */
[----:B------:R-:W-:-:S06]  /*1aa0*/  WARPGROUP.ARRIVE ;  /* 0x00000000000079c5 */ /* 0x000fcc0000000000 */
[----:B------:R-:W-:Y:S01]  /*1ab0*/  IGMMA.64x16x32.S8.S8 R56, gdesc[UR4], RZ, !UPT, gsb0 ;  /* 0x00600000043879f1 */ /* 0x000fe2000c0410ff */
[----:B------:R-:W-:-:S03]  /*1ac0*/  UIADD3 UR4, UR24, 0x200, URZ ;  /* 0x0000020018047890 */ /* 0x000fc6000fffe03f */
[----:B------:R-:W-:Y:S01]  /*1ad0*/  UMOV UR24, UR28 ;  /* 0x0000001c00187c82 */ /* 0x000fe20008000000 */
        /* <DEDUP_REMOVED lines=29> */
[----:B------:R-:W-:Y:S01]  /*1cb0*/  IGMMA.64x16x32.S8.S8 R168, gdesc[UR24], RZ, !UPT, gsb0 ;  /* 0x0060000018a879f1 */ /* 0x000fe2000c0410ff */
[----:B------:R-:W-:Y:S01]  /*1cc0*/  UMOV UR26, UR30 ;  /* 0x0000001e001a7c82 */ /* 0x000fe20008000000 */
        /* <DEDUP_REMOVED lines=20> */
[----:B------:R-:W-:Y:S05]  /*1e10*/  @!P1 BRA `(.L_x_19) ;  /* 0x0000000800889947 */ /* 0x000fea0003800000 */
[----:B------:R-:W-:Y:S02]  /*1e20*/  UIADD3 UR52, UR44, 0x1, URZ ;  /* 0x000000012c347890 */ /* 0x000fe4000fffe03f */
[----:B------:R-:W-:Y:S02]  /*1e30*/  UMOV UR35, UR44 ;  /* 0x0000002c00237c82 */ /* 0x000fe40008000000 */
[----:B------:R-:W-:-:S04]  /*1e40*/  UISETP.NE.AND UP0, UPT, UR52, 0xe, UPT ;  /* 0x0000000e3400788c */ /* 0x000fc8000bf05270 */
[----:B------:R-:W-:Y:S02]  /*1e50*/  USEL UR4, URZ, 0x1, UP0 ;  /* 0x000000013f047887 */ /* 0x000fe40008000000 */
[----:B------:R-:W-:Y:S02]  /*1e60*/  USEL UR52, UR52, URZ, UP0 ;  /* 0x0000003f34347287 */ /* 0x000fe40008000000 */
[----:B------:R-:W-:-:S06]  /*1e70*/  ULOP3.LUT UR4, UR45, UR4, URZ, 0x3c, !UPT ;  /* 0x000000042d047292 */ /* 0x000fcc000f8e3c3f */
[----:B01----:R-:W-:-:S07]  /*1e80*/  IMAD.U32 R5, RZ, RZ, UR4 ;  /* 0x00000004ff057e24 */ /* 0x003fce000f8e00ff */
.L_x_26:
[----:B01----:R-:W-:Y:S05]  /*1e90*/  @!P0 BRA `(.L_x_20) ;  /* 0x0000000000048947 */ /* 0x003fea0003800000 */
[----:B------:R-:W-:Y:S01]  /*1ea0*/  BPT.TRAP 0x1 ;  /* 0x000000040000795c */ /* 0x000fe20000300000 */
.L_x_20:
[----:B------:R-:W0:Y:S01]  /*1eb0*/  S2UR UR4, SR_CgaCtaId ;  /* 0x00000000000479c3 */ /* 0x000e220000008800 */
[----:B------:R-:W-:Y:S01]  /*1ec0*/  UMOV UR34, 0x400 ;  /* 0x0000040000227882 */ /* 0x000fe20000000000 */
[----:B------:R-:W-:Y:S01]  /*1ed0*/  SHF.L.U32 R3, R5, 0x1f, RZ ;  /* 0x0000001f05037819 */ /* 0x000fe200000006ff */
[----:B0-----:R-:W-:-:S04]  /*1ee0*/  ULEA UR34, UR4, UR34, 0x18 ;  /* 0x0000002204227291 */ /* 0x001fc8000f8ec03f */
[----:B------:R-:W-:-:S09]  /*1ef0*/  ULEA UR4, UR52, UR34, 0x3 ;  /* 0x0000002234047291 */ /* 0x000fd2000f8e183f */
[----:B------:R0:W1:Y:S01]  /*1f00*/  SYNCS.PHASECHK.TRANS64.TRYWAIT P1, [UR4], R3 ;  /* 0x00000003ff0075a7 */ /* 0x0000620008020144 */
[----:B------:R-:W-:Y:S05]  /*1f10*/  @!P0 BRA `(.L_x_21) ;  /* 0x0000000000048947 */ /* 0x000fea0003800000 */
[----:B------:R-:W-:Y:S01]  /*1f20*/  BPT.TRAP 0x1 ;  /* 0x000000040000795c */ /* 0x000fe20000300000 */
.L_x_21:
[----:B-1----:R-:W-:Y:S05]  /*1f30*/  @P1 BRA `(.L_x_22) ;  /* 0x0000000000081947 */ /* 0x002fea0003800000 */
[----:B------:R-:W1:Y:S02]  /*1f40*/  SYNCS.PHASECHK.TRANS64.TRYWAIT P1, [UR4], R3 ;  /* 0x00000003ff0075a7 */ /* 0x000e640008020144 */
[----:B-1----:R-:W-:Y:S05]  /*1f50*/  @!P1 BRA `(.L_x_23) ;  /* 0x000000c4006c9947 */ /* 0x002fea0003800000 */
.L_x_22:
[----:B------:R-:W-:Y:S01]  /*1f60*/  UIMAD UR24, UR52, 0x300, UR32 ;  /* 0x00000300341878a4 */ /* 0x000fe2000f8e0220 */
[----:B------:R-:W-:Y:S01]  /*1f70*/  WARPGROUP.ARRIVE ;  /* 0x00000000000079c5 */ /* 0x000fe20000000000 */
[----:B------:R-:W-:Y:S01]  /*1f80*/  UIMAD UR26, UR52, 0xe0, UR33 ;  /* 0x000000e0341a78a4 */ /* 0x000fe2000f8e0221 */
[----:B------:R-:W-:Y:S01]  /*1f90*/  UMOV UR25, 0xc0000010 ;  /* 0xc000001000197882 */ /* 0x000fe20000000000 */
[----:B------:R-:W-:Y:S02]  /*1fa0*/  UMOV UR27, 0xc0000010 ;  /* 0xc0000010001b7882 */ /* 0x000fe40000000000 */
[----:B------:R-:W-:Y:S01]  /*1fb0*/  UIADD3 UR22, UR26, 0x20, URZ ;  /* 0x000000201a167890 */ /* 0x000fe2000fffe03f */
[----:B------:R-:W-:Y:S01]  /*1fc0*/  UMOV UR20, UR24 ;  /* 0x0000001800147c82 */ /* 0x000fe20008000000 */
[----:B------:R-:W-:Y:S01]  /*1fd0*/  UMOV UR21, UR25 ;  /* 0x0000001900157c82 */ /* 0x000fe20008000000 */
[----:B------:R-:W-:Y:S02]  /*1fe0*/  UMOV UR23, 0xc0000010 ;  /* 0xc000001000177882 */ /* 0x000fe40000000000 */
[----:B------:R-:W-:Y:S01]  /*1ff0*/  IGMMA.64x16x32.S8.S8 R184, gdesc[UR24], R184, gsb0 ;  /* 0x0060000018b879f1 */ /* 0x000fe200080410b8 */
        /* <DEDUP_REMOVED lines=22> */
[----:B------:R-:W-:Y:S03]  /*2160*/  IGMMA.64x16x32.S8.S8 R160, gdesc[UR20], R160, gsb0 ;  /* 0x0060000014a079f1 */ /* 0x000fe600080410a0 */
[----:B------:R-:W-:Y:S02]  /*2170*/  WARPGROUP.DEPBAR.LE gsb0, 0x0 ;  /* 0x00008000000079c5 */ /* 0x000fe40000010000 */
[----:B------:R-:W-:-:S06]  /*2180*/  WARPGROUP.ARRIVE ;  /* 0x00000000000079c5 */ /* 0x000fcc0000000000 */
[----:B------:R-:W-:Y:S03]  /*2190*/  IGMMA.64x16x32.S8.S8 R136, gdesc[UR16], R136, gsb0 ;  /* 0x00600000108879f1 */ /* 0x000fe60008041088 */
[----:B------:R-:W-:Y:S02]  /*21a0*/  WARPGROUP.DEPBAR.LE gsb0, 0x0 ;  /* 0x00008000000079c5 */ /* 0x000fe40000010000 */
[----:B------:R-:W-:-:S06]  /*21b0*/  WARPGROUP.ARRIVE ;  /* 0x00000000000079c5 */ /* 0x000fcc0000000000 */
[----:B------:R-:W-:Y:S03]  /*21c0*/  IGMMA.64x16x32.S8.S8 R112, gdesc[UR12], R112, gsb0 ;  /* 0x006000000c7079f1 */ /* 0x000fe60008041070 */
[----:B------:R-:W-:Y:S02]  /*21d0*/  WARPGROUP.DEPBAR.LE gsb0, 0x0 ;  /* 0x00008000000079c5 */ /* 0x000fe40000010000 */
[----:B------:R-:W-:-:S06]  /*21e0*/  WARPGROUP.ARRIVE ;  /* 0x00000000000079c5 */ /* 0x000fcc0000000000 */
[----:B------:R-:W-:Y:S01]  /*21f0*/  IGMMA.64x16x32.S8.S8 R88, gdesc[UR8], R88, gsb0 ;  /* 0x00600000085879f1 */ /* 0x000fe20008041058 */
[----:B------:R-:W-:Y:S02]  /*2200*/  UIADD3 UR8, UR24, 0x100, URZ ;  /* 0x0000010018087890 */ /* 0x000fe4000fffe03f */
[----:B------:R-:W-:Y:S02]  /*2210*/  WARPGROUP.DEPBAR.LE gsb0, 0x0 ;  /* 0x00008000000079c5 */ /* 0x000fe40000010000 */
[----:B------:R-:W-:-:S06]  /*2220*/  WARPGROUP.ARRIVE ;  /* 0x00000000000079c5 */ /* 0x000fcc0000000000 */
[----:B------:R-:W-:Y:S03]  /*2230*/  IGMMA.64x16x32.S8.S8 R64, gdesc[UR4], R64, gsb0 ;  /* 0x00600000044079f1 */ /* 0x000fe60008041040 */
[----:B------:R-:W-:Y:S02]  /*2240*/  WARPGROUP.DEPBAR.LE gsb0, 0x0 ;  /* 0x00008000000079c5 */ /* 0x000fe40000010000 */
[----:B------:R-:W-:-:S06]  /*2250*/  WARPGROUP.ARRIVE ;  /* 0x00000000000079c5 */ /* 0x000fcc0000000000 */
[----:B------:R-:W-:Y:S01]  /*2260*/  IGMMA.64x16x32.S8.S8 R40, gdesc[UR28], R40, gsb0 ;  /* 0x006000001c2879f1 */ /* 0x000fe20008041028 */
        /* <DEDUP_REMOVED lines=15> */
[----:B------:R-:W-:Y:S03]  /*2360*/  IGMMA.64x16x32.S8.S8 R32, gdesc[UR28], R32, gsb0 ;  /* 0x006000001c2079f1 */ /* 0x000fe60008041020 */
[----:B------:R-:W-:Y:S02]  /*2370*/  WARPGROUP.DEPBAR.LE gsb0, 0x0 ;  /* 0x00008000000079c5 */ /* 0x000fe40000010000 */
[----:B------:R-:W-:-:S06]  /*2380*/  WARPGROUP.ARRIVE ;  /* 0x00000000000079c5 */ /* 0x000fcc0000000000 */
[----:B------:R-:W-:Y:S01]  /*2390*/  IGMMA.64x16x32.S8.S8 R56, gdesc[UR4], R56, gsb0 ;  /* 0x00600000043879f1 */ /* 0x000fe20008041038 */
[----:B------:R-:W-:-:S03]  /*23a0*/  UIADD3 UR4, UR24, 0x200, URZ ;  /* 0x0000020018047890 */ /* 0x000fc6000fffe03f */
[----:B------:R-:W-:Y:S01]  /*23b0*/  UMOV UR24, UR28 ;  /* 0x0000001c00187c82 */ /* 0x000fe20008000000 */
        /* <DEDUP_REMOVED lines=29> */
[----:B------:R-:W-:Y:S01]  /*2590*/  IGMMA.64x16x32.S8.S8 R168, gdesc[UR24], R168, gsb0 ;  /* 0x0060000018a879f1 */ /* 0x000fe200080410a8 */
[----:B------:R-:W-:Y:S01]  /*25a0*/  UMOV UR26, UR30 ;  /* 0x0000001e001a7c82 */ /* 0x000fe20008000000 */
        /* <DEDUP_REMOVED lines=20> */
[----:B------:R-:W-:Y:S05]  /*26f0*/  @!P0 BRA `(.L_x_24) ;  /* 0x0000000000048947 */ /* 0x000fea0003800000 */
[----:B------:R-:W-:Y:S01]  /*2700*/  BPT.TRAP 0x1 ;  /* 0x000000040000795c */ /* 0x000fe20000300000 */
.L_x_24:
[----:B------:R-:W-:Y:S02]  /*2710*/  UISETP.GT.U32.AND UP0, UPT, UR36, 0x1, UPT ;  /* 0x000000012400788c */ /* 0x000fe4000bf04070 */
[----:B------:R-:W-:-:S04]  /*2720*/  ULEA UR34, UR35, UR34, 0x3 ;  /* 0x0000002223227291 */ /* 0x000fc8000f8e183f */
[----:B------:R-:W-:Y:S01]  /*2730*/  UIADD3 UR34, UR34, 0x70, URZ ;  /* 0x0000007022227890 */ /* 0x000fe2000fffe03f */
[----:B------:R-:W-:-:S03]  /*2740*/  PLOP3.LUT P1, PT, PT, PT, UP0, 0x80, 0x0 ;  /* 0x000000000000781c */ /* 0x000fc60003f2f008 */
[----:B------:R-:W-:-:S09]  /*2750*/  UPRMT UR34, URZ, 0x654, UR34 ;  /* 0x000006543f227896 */ /* 0x000fd20008000022 */
[----:B------:R-:W-:Y:S01]  /*2760*/  SYNCS.ARRIVE.TRANS64.RED.A1T0 RZ, [UR34], RZ ;  /* 0x000000ffffff79a7 */ /* 0x000fe20008100422 */
[----:B------:R-:W-:Y:S05]  /*2770*/  @P1 BRA `(.L_x_25) ;  /* 0x0000000000041947 */ /* 0x000fea0003800000 */
[----:B------:R-:W-:Y:S01]  /*2780*/  BPT.TRAP 0x1 ;  /* 0x000000040000795c */ /* 0x000fe20000300000 */
.L_x_25:
[----:B------:R-:W-:Y:S01]  /*2790*/  UIADD3 UR52, UR52, 0x1, URZ ;  /* 0x0000000134347890 */ /* 0x000fe2000fffe03f */
[C---:B------:R-:W-:Y:S01]  /*27a0*/  ISETP.GT.AND P1, PT, R0.reuse, 0x1, PT ;  /* 0x000000010000780c */ /* 0x040fe20003f24270 */
[----:B------:R-:W-:Y:S01]  /*27b0*/  UIADD3 UR35, UR35, 0x1, URZ ;  /* 0x0000000123237890 */ /* 0x000fe2000fffe03f */
[----:B------:R-:W-:Y:S01]  /*27c0*/  VIADD R0, R0, 0xffffffff ;  /* 0xffffffff00007836 */ /* 0x000fe20000000000 */
[----:B------:R-:W-:Y:S02]  /*27d0*/  UISETP.NE.AND UP0, UPT, UR52, 0xe, UPT ;  /* 0x0000000e3400788c */ /* 0x000fe4000bf05270 */
[----:B------:R-:W-:Y:S02]  /*27e0*/  UISETP.NE.AND UP1, UPT, UR35, 0xe, UPT ;  /* 0x0000000e2300788c */ /* 0x000fe4000bf25270 */
[----:B------:R-:W-:Y:S02]  /*27f0*/  USEL UR4, URZ, 0x1, UP0 ;  /* 0x000000013f047887 */ /* 0x000fe40008000000 */
[----:B------:R-:W-:-:S02]  /*2800*/  USEL UR52, UR52, URZ, UP0 ;  /* 0x0000003f34347287 */ /* 0x000fc40008000000 */
[----:B------:R-:W-:Y:S02]  /*2810*/  USEL UR35, UR35, URZ, UP1 ;  /* 0x0000003f23237287 */ /* 0x000fe40008800000 */
[----:B------:R-:W-:Y:S01]  /*2820*/  LOP3.LUT R5, R5, UR4, RZ, 0x3c, !PT ;  /* 0x0000000405057c12 */ /* 0x000fe2000f8e3cff */
[----:B------:R-:W-:Y:S09]  /*2830*/  @P1 BRA `(.L_x_26) ;  /* 0xfffffff400941947 */ /* 0x000ff2000383ffff */
.L_x_19:
[----:B------:R-:W2:Y:S02]  /*2840*/  LDC R0, c[0x0][0x28c] ;  /* 0x0000a300ff007b82 */ /* 0x000ea40000000800 */
[----:B--2---:R-:W-:-:S13]  /*2850*/  ISETP.GE.AND P1, PT, R0, 0x1, PT ;  /* 0x000000010000780c */ /* 0x004fda0003f26270 */
[----:B------:R-:W-:Y:S05]  /*2860*/  @!P1 BRA `(.L_x_27) ;  /* 0x0000000000509947 */ /* 0x000fea0003800000 */
[----:B------:R-:W-:Y:S05]  /*2870*/  @!P0 BRA `(.L_x_28) ;  /* 0x0000000000048947 */ /* 0x000fea0003800000 */
[----:B------:R-:W-:Y:S01]  /*2880*/  BPT.TRAP 0x1 ;  /* 0x000000040000795c */ /* 0x000fe20000300000 */
.L_x_28:
[----:B------:R-:W-:Y:S01]  /*2890*/  UISETP.LT.AND UP0, UPT, UR46, 0x1, UPT ;  /* 0x000000012e00788c */ /* 0x000fe2000bf01270 */
[----:B------:R-:W2:Y:S03]  /*28a0*/  S2UR UR7, SR_CgaCtaId ;  /* 0x00000000000779c3 */ /* 0x000ea60000008800 */
[----:B------:R-:W-:Y:S02]  /*28b0*/  USEL UR6, UR46, 0x1, UP0 ;  /* 0x000000012e067887 */ /* 0x000fe40008000000 */
[----:B------:R-:W-:Y:S02]  /*28c0*/  UISETP.GT.U32.AND UP0, UPT, UR36, 0x1, UPT ;  /* 0x000000012400788c */ /* 0x000fe4000bf04070 */
[----:B------:R-:W-:-:S04]  /*28d0*/  UIADD3 UR6, UR44, UR46, -UR6 ;  /* 0x0000002e2c067290 */ /* 0x000fc8000fffe806 */
[----:B------:R-:W-:Y:S01]  /*28e0*/  USHF.R.U32.HI UR4, URZ, 0x1, UR6 ;  /* 0x000000013f047899 */ /* 0x000fe20008011606 */
[----:B------:R-:W-:-:S03]  /*28f0*/  PLOP3.LUT P0, PT, PT, PT, UP0, 0x80, 0x0 ;  /* 0x000000000000781c */ /* 0x000fc60003f0f008 */
[----:B------:R-:W-:-:S04]  /*2900*/  UIMAD.WIDE.U32 UR4, UR4, -0x6db6db6d, URZ ;  /* 0x92492493040478a5 */ /* 0x000fc8000f8e003f */
[----:B------:R-:W-:-:S03]  /*2910*/  USHF.R.U32.HI UR4, URZ, 0x2, UR5 ;  /* 0x000000023f047899 */ /* 0x000fc60008011605 */
[----:B------:R-:W-:Y:S01]  /*2920*/  UMOV UR5, 0x400 ;  /* 0x0000040000057882 */ /* 0x000fe20000000000 */
[----:B------:R-:W-:Y:S02]  /*2930*/  UIMAD UR6, UR4, -0xe, UR6 ;  /* 0xfffffff2040678a4 */ /* 0x000fe4000f8e0206 */
[----:B--2---:R-:W-:-:S04]  /*2940*/  ULEA UR5, UR7, UR5, 0x18 ;  /* 0x0000000507057291 */ /* 0x004fc8000f8ec03f */
[----:B------:R-:W-:-:S04]  /*2950*/  ULEA UR6, UR6, UR5, 0x3 ;  /* 0x0000000506067291 */ /* 0x000fc8000f8e183f */
[----:B------:R-:W-:-:S04]  /*2960*/  UIADD3 UR6, UR6, 0x70, URZ ;  /* 0x0000007006067890 */ /* 0x000fc8000fffe03f */
[----:B------:R-:W-:-:S09]  /*2970*/  UPRMT UR6, URZ, 0x654, UR6 ;  /* 0x000006543f067896 */ /* 0x000fd20008000006 */
[----:B------:R-:W-:Y:S01]  /*2980*/  SYNCS.ARRIVE.TRANS64.RED.A1T0 RZ, [UR6], RZ ;  /* 0x000000ffffff79a7 */ /* 0x000fe20008100406 */
[----:B------:R-:W-:Y:S05]  /*2990*/  @P0 BRA `(.L_x_27) ;  /* 0x0000000000040947 */ /* 0x000fea0003800000 */
[----:B------:R-:W-:Y:S01]  /*29a0*/  BPT.TRAP 0x1 ;  /* 0x000000040000795c */ /* 0x000fe20000300000 */
.L_x_27:
[----:B01----:R-:W0:Y:S01]  /*29b0*/  S2R R5, SR_TID.X ;  /* 0x0000000000057919 */ /* 0x003e220000002100 */
[----:B------:R-:W-:Y:S01]  /*29c0*/  IMAD.MOV.U32 R3, RZ, RZ, -0x2 ;  /* 0xfffffffeff037424 */ /* 0x000fe200078e00ff */
[----:B------:R-:W-:Y:S01]  /*29d0*/  ULDC UR5, c[0x0][0x288] ;  /* 0x0000a20000057ab9 */ /* 0x000fe20000000800 */
[----:B------:R-:W-:Y:S02]  /*29e0*/  UIMAD UR48, UR48, 0x70, URZ ;  /* 0x00000070303078a4 */ /* 0x000fe4000f8e023f */
[----:B------:R-:W-:Y:S02]  /*29f0*/  UIMAD.WIDE UR8, UR49, 0x180, URZ ;  /* 0x00000180310878a5 */ /* 0x000fe4000f8e023f */
[----:B------:R-:W-:Y:S02]  /*2a00*/  UIMAD UR49, UR49, 0x180, URZ ;  /* 0x00000180313178a4 */ /* 0x000fe4000f8e023f */
[----:B------:R-:W-:Y:S02]  /*2a10*/  UISETP.GE.AND UP0, UPT, UR48, UR5, UPT ;  /* 0x000000053000728c */ /* 0x000fe4000bf06270 */
[----:B------:R-:W-:Y:S01]  /*2a20*/  IMAD.U32 R9, RZ, RZ, UR48 ;  /* 0x00000030ff097e24 */ /* 0x000fe2000f8e00ff */
[----:B------:R-:W-:Y:S01]  /*2a30*/  UIADD3 UR44, UR46, UR44, URZ ;  /* 0x0000002c2e2c7290 */ /* 0x000fe2000fffe03f */
[----:B------:R-:W-:Y:S01]  /*2a40*/  ULDC UR12, c[0x0][0x284] ;  /* 0x0000a100000c7ab9 */ /* 0x000fe20000000800 */
[----:B------:R-:W-:-:S02]  /*2a50*/  USHF.R.S32.HI UR13, URZ, 0x1f, UR47 ;  /* 0x0000001f3f0d7899 */ /* 0x000fc4000801142f */
[----:B------:R-:W-:Y:S02]  /*2a60*/  UISETP.GE.OR UP0, UPT, UR49, UR12, UP0 ;  /* 0x0000000c3100728c */ /* 0x000fe40008706670 */
[----:B------:R-:W-:Y:S01]  /*2a70*/  UISETP.GT.U32.AND UP1, UPT, UR44, 0xd, UPT ;  /* 0x0000000d2c00788c */ /* 0x000fe2000bf24070 */
[----:B------:R-:W-:Y:S01]  /*2a80*/  ULDC.64 UR10, c[0x0][0x5d0] ;  /* 0x00017400000a7ab9 */ /* 0x000fe20000000a00 */
[----:B------:R-:W-:Y:S02]  /*2a90*/  USHF.R.U32.HI UR4, URZ, 0x1, UR44 ;  /* 0x000000013f047899 */ /* 0x000fe4000801162c */
[----:B------:R-:W-:Y:S01]  /*2aa0*/  PLOP3.LUT P0, PT, PT, PT, UP0, 0x80, 0x0 ;  /* 0x000000000000781c */ /* 0x000fe20003f0f008 */
[----:B------:R-:W-:Y:S02]  /*2ab0*/  UISETP.LT.U32.AND UP1, UPT, UR46, 0xe, UP1 ;  /* 0x0000000e2e00788c */ /* 0x000fe40008f21070 */
[----:B------:R-:W-:Y:S02]  /*2ac0*/  UISETP.GE.U32.AND UP2, UPT, UR46, 0xe, UPT ;  /* 0x0000000e2e00788c */ /* 0x000fe4000bf46070 */
[----:B------:R-:W-:-:S02]  /*2ad0*/  UIMAD UR6, UR13, UR10, URZ ;  /* 0x0000000a0d0672a4 */ /* 0x000fc4000f8e023f */
[----:B------:R-:W-:Y:S02]  /*2ae0*/  USEL UR7, URZ, 0x1, !UP1 ;  /* 0x000000013f077887 */ /* 0x000fe4000c800000 */
[----:B------:R-:W-:Y:S01]  /*2af0*/  UIMAD UR6, UR47, UR11, UR6 ;  /* 0x0000000b2f0672a4 */ /* 0x000fe2000f8e0206 */
[C---:B0-----:R-:W-:Y:S01]  /*2b00*/  LOP3.LUT R0, R5.reuse, 0x3, RZ, 0xc0, !PT ;  /* 0x0000000305007812 */ /* 0x041fe200078ec0ff */
[C---:B------:R-:W-:Y:S01]  /*2b10*/  IMAD.SHL.U32 R8, R5.reuse, 0x2, RZ ;  /* 0x0000000205087824 */ /* 0x040fe200078e00ff */
[----:B------:R-:W-:Y:S01]  /*2b20*/  LOP3.LUT R4, R5, 0x60, RZ, 0xc0, !PT ;  /* 0x0000006005047812 */ /* 0x000fe200078ec0ff */
[----:B------:R-:W-:Y:S02]  /*2b30*/  ULOP3.LUT UR45, UR45, UR7, URZ, 0x3c, !UPT ;  /* 0x000000072d2d7292 */ /* 0x000fe4000f8e3c3f */
[----:B------:R-:W-:Y:S01]  /*2b40*/  IMAD R10, R0, R3, UR5 ;  /* 0x00000005000a7e24 */ /* 0x000fe2000f8e0203 */
[--C-:B------:R-:W-:Y:S01]  /*2b50*/  SHF.R.U32.HI R0, RZ, 0x7, R5.reuse ;  /* 0x00000007ff007819 */ /* 0x100fe20000011605 */
[----:B------:R-:W-:Y:S01]  /*2b60*/  UIMAD.WIDE.U32 UR4, UR4, -0x6db6db6d, URZ ;  /* 0x92492493040478a5 */ /* 0x000fe2000f8e003f */
[----:B------:R-:W-:Y:S01]  /*2b70*/  SHF.R.U32.HI R3, RZ, 0x2, R5 ;  /* 0x00000002ff037819 */ /* 0x000fe20000011605 */
[----:B------:R-:W-:Y:S01]  /*2b80*/  IMAD.U32 R5, RZ, RZ, UR10 ;  /* 0x0000000aff057e24 */ /* 0x000fe2000f8e00ff */
[----:B------:R-:W-:Y:S01]  /*2b90*/  LOP3.LUT R0, R0, 0x1, RZ, 0xc0, !PT ;  /* 0x0000000100007812 */ /* 0x000fe200078ec0ff */
[----:B------:R-:W-:Y:S01]  /*2ba0*/  USHF.R.U32.HI UR4, URZ, 0x2, UR5 ;  /* 0x000000023f047899 */ /* 0x000fe20008011605 */
[----:B------:R-:W-:-:S02]  /*2bb0*/  LOP3.LUT R3, R3, 0x7, RZ, 0xc0, !PT ;  /* 0x0000000703037812 */ /* 0x000fc400078ec0ff */
[----:B------:R-:W-:Y:S01]  /*2bc0*/  SHF.R.U32.HI R7, RZ, 0x1, R4 ;  /* 0x00000001ff077819 */ /* 0x000fe20000011604 */
[----:B------:R-:W-:Y:S01]  /*2bd0*/  IMAD.SHL.U32 R6, R0, 0x40, RZ ;  /* 0x0000004000067824 */ /* 0x000fe200078e00ff */
[----:B------:R-:W-:Y:S01]  /*2be0*/  LOP3.LUT R8, R9, 0x6, R8, 0xf8, !PT ;  /* 0x0000000609087812 */ /* 0x000fe200078ef808 */
[----:B------:R-:W-:Y:S02]  /*2bf0*/  UIMAD UR44, UR4, -0xe, UR44 ;  /* 0xfffffff2042c78a4 */ /* 0x000fe4000f8e022c */
[----:B------:R-:W-:Y:S01]  /*2c00*/  @UP2 ULOP3.LUT UR45, UR45, 0x1, UR4, 0x78, !UPT ;  /* 0x000000012d2d2892 */ /* 0x000fe2000f8e7804 */
[--C-:B------:R-:W-:Y:S02]  /*2c10*/  LOP3.LUT R6, R6, 0x40, R3.reuse, 0xe2, !PT ;  /* 0x0000004006067812 */ /* 0x100fe400078ee203 */
[----:B------:R-:W-:Y:S02]  /*2c20*/  IADD3 R3, RZ, -R7, -R3 ;  /* 0x80000007ff037210 */ /* 0x000fe40007ffe803 */
[----:B------:R-:W-:-:S02]  /*2c30*/  SHF.R.S32.HI R9, RZ, 0x1f, R8 ;  /* 0x0000001fff097819 */ /* 0x000fc40000011408 */
[----:B------:R-:W-:Y:S01]  /*2c40*/  LOP3.LUT R201, R6, UR8, R7, 0xfe, !PT ;  /* 0x0000000806c97c12 */ /* 0x000fe2000f8efe07 */
[----:B------:R-:W-:Y:S02]  /*2c50*/  IMAD R3, R0, -0x40, R3 ;  /* 0xffffffc000037824 */ /* 0x000fe400078e0203 */
[----:B------:R-:W-:Y:S02]  /*2c60*/  IMAD.U32 R0, RZ, RZ, UR12 ;  /* 0x0000000cff007e24 */ /* 0x000fe4000f8e00ff */
[----:B------:R-:W-:-:S03]  /*2c70*/  IMAD.WIDE.U32 R4, R5, UR47, R8 ;  /* 0x0000002f05047c25 */ /* 0x000fc6000f8e0008 */
[----:B------:R-:W-:Y:S01]  /*2c80*/  IADD3 R3, R0, -UR49, R3 ;  /* 0x8000003100037c10 */ /* 0x000fe2000fffe003 */
[----:B------:R-:W-:Y:S01]  /*2c90*/  VIADD R5, R5, UR6 ;  /* 0x0000000605057c36 */ /* 0x000fe20008000000 */
[----:B------:R-:W-:Y:S01]  /*2ca0*/  UMOV UR49, 0xffffffff ;  /* 0xffffffff00317882 */ /* 0x000fe20000000000 */
[----:B------:R-:W-:Y:S01]  /*2cb0*/  VIADD R0, R10, -UR48 ;  /* 0x800000300a007c36 */ /* 0x000fe20008000000 */
[----:B------:R-:W-:Y:S06]  /*2cc0*/  @P0 BRA `(.L_x_29) ;  /* 0x0000009000dc0947 */ /* 0x000fec0003800000 */
[----:B-----5:R-:W-:Y:S01]  /*2cd0*/  ISETP.NE.AND P0, PT, R19, RZ, PT ;  /* 0x000000ff1300720c */ /* 0x020fe20003f05270 */
[----:B------:R-:W-:Y:S01]  /*2ce0*/  ULDC.64 UR10, c[0x0][0x5c8] ;  /* 0x00017200000a7ab9 */ /* 0x000fe20000000a00 */
[----:B------:R-:W-:Y:S01]  /*2cf0*/  BSSY B0, `(.L_x_29) ;  /* 0x0000934000007945 */ /* 0x000fe20003800000 */
[----:B------:R-:W-:Y:S01]  /*2d00*/  UIMAD UR4, UR9, UR10, URZ ;  /* 0x0000000a090472a4 */ /* 0x000fe2000f8e023f */
[----:B------:R-:W-:Y:S02]  /*2d10*/  IMAD.U32 R10, RZ, RZ, UR11 ;  /* 0x0000000bff0a7e24 */ /* 0x000fe4000f8e00ff */
[----:B------:R-:W-:-:S04]  /*2d20*/  IMAD.WIDE.U32 R6, R201, UR10, R4 ;  /* 0x0000000ac9067c25 */ /* 0x000fc8000f8e0004 */
[----:B------:R-:W-:-:S04]  /*2d30*/  IMAD R5, R201, R10, UR4 ;  /* 0x00000004c9057e24 */ /* 0x000fc8000f8e020a */
[----:B------:R-:W-:Y:S01]  /*2d40*/  IMAD.IADD R194, R7, 0x1, R5 ;  /* 0x0000000107c27824 */ /* 0x000fe200078e0205 */
[----:B------:R-:W-:Y:S06]  /*2d50*/  @!P0 BRA `(.L_x_30) ;  /* 0x0000006000008947 */ /* 0x000fec0003800000 */
[----:B------:R-:W0:Y:S01]  /*2d60*/  LDC.64 R4, c[0x0][0x5b0] ;  /* 0x00016c00ff047b82 */ /* 0x000e220000000a00 */
[----:B------:R-:W-:Y:S01]  /*2d70*/  ULDC.64 UR6, c[0x0][0x5b8] ;  /* 0x00016e0000067ab9 */ /* 0x000fe20000000a00 */
[----:B------:R-:W-:Y:S01]  /*2d80*/  ISETP.GE.AND P0, PT, R3, 0x1, PT ;  /* 0x000000010300780c */ /* 0x000fe20003f06270 */
[----:B------:R-:W-:Y:S02]  /*2d90*/  UIMAD UR4, UR13, UR6, URZ ;  /* 0x000000060d0472a4 */ /* 0x000fe4000f8e023f */
[----:B------:R-:W-:Y:S01]  /*2da0*/  IMAD.U32 R11, RZ, RZ, UR6 ;  /* 0x00000006ff0b7e24 */ /* 0x000fe2000f8e00ff */
[----:B------:R-:W-:Y:S01]  /*2db0*/  IADD3 R199, P2, R201, 0x80, RZ ;  /* 0x00000080c9c77810 */ /* 0x000fe20007f5e0ff */
[----:B------:R-:W-:Y:S01]  /*2dc0*/  BSSY B1, `(.L_x_31) ;  /* 0x0000018000017945 */ /* 0x000fe20003800000 */
[----:B------:R-:W-:Y:S01]  /*2dd0*/  UIMAD UR4, UR47, UR7, UR4 ;  /* 0x000000072f0472a4 */ /* 0x000fe2000f8e0204 */
[----:B------:R-:W1:Y:S01]  /*2de0*/  LDC.64 R192, c[0x0][0x5a8] ;  /* 0x00016a00ffc07b82 */ /* 0x000e620000000a00 */
[----:B------:R-:W-:Y:S01]  /*2df0*/  IMAD.WIDE.U32 R8, R11, UR47, R8 ;  /* 0x0000002f0b087c25 */ /* 0x000fe2000f8e0008 */
[----:B------:R-:W-:-:S02]  /*2e00*/  ISETP.LT.OR P1, PT, R0, 0x1, !P0 ;  /* 0x000000010000780c */ /* 0x000fc40004721670 */
[----:B------:R-:W-:Y:S01]  /*2e10*/  IADD3 R220, P3, R201, 0x100, RZ ;  /* 0x00000100c9dc7810 */ /* 0x000fe20007f7e0ff */
[----:B------:R-:W-:Y:S02]  /*2e20*/  VIADD R21, R9, UR4 ;  /* 0x0000000409157c36 */ /* 0x000fe40008000000 */
[----:B------:R-:W-:Y:S02]  /*2e30*/  IMAD.MOV.U32 R20, RZ, RZ, R8 ;  /* 0x000000ffff147224 */ /* 0x000fe400078e0008 */
[----:B------:R-:W-:Y:S02]  /*2e40*/  IMAD.X R13, RZ, RZ, UR9, P2 ;  /* 0x00000009ff0d7e24 */ /* 0x000fe400090e06ff */
[----:B------:R-:W-:Y:S01]  /*2e50*/  IMAD.X R203, RZ, RZ, UR9, P3 ;  /* 0x00000009ffcb7e24 */ /* 0x000fe200098e06ff */
[----:B------:R-:W-:Y:S01]  /*2e60*/  ISETP.GE.AND P3, PT, R3, 0x89, PT ;  /* 0x000000890300780c */ /* 0x000fe20003f66270 */
[C---:B0-----:R-:W-:Y:S01]  /*2e70*/  IMAD R12, R4.reuse, UR9, RZ ;  /* 0x00000009040c7c24 */ /* 0x041fe2000f8e02ff */
[----:B------:R-:W-:Y:S01]  /*2e80*/  SHF.L.U64.HI R197, R4, 0x3, R5 ;  /* 0x0000000304c57819 */ /* 0x000fe20000010205 */
[----:B------:R-:W-:-:S04]  /*2e90*/  IMAD.WIDE.U32 R10, R201, R4, R20 ;  /* 0x00000004c90a7225 */ /* 0x000fc800078e0014 */
[----:B------:R-:W-:Y:S02]  /*2ea0*/  IMAD R195, R201, R5, R12 ;  /* 0x00000005c9c37224 */ /* 0x000fe400078e020c */
[----:B------:R-:W-:Y:S01]  /*2eb0*/  IMAD.SHL.U32 R196, R4, 0x8, RZ ;  /* 0x0000000804c47824 */ /* 0x000fe200078e00ff */
[----:B-1----:R-:W-:Y:S01]  /*2ec0*/  IADD3 R14, P2, R10, R192, RZ ;  /* 0x000000c00a0e7210 */ /* 0x002fe20007f5e0ff */
[-C--:B------:R-:W-:Y:S02]  /*2ed0*/  IMAD R198, R13, R4.reuse, RZ ;  /* 0x000000040dc67224 */ /* 0x080fe400078e02ff */
[-C--:B------:R-:W-:Y:S01]  /*2ee0*/  IMAD R228, R203, R4.reuse, RZ ;  /* 0x00000004cbe47224 */ /* 0x080fe200078e02ff */
[----:B------:R-:W-:Y:S01]  /*2ef0*/  IADD3.X R15, R193, R11, R195, P2, !PT ;  /* 0x0000000bc10f7210 */ /* 0x000fe200017fe4c3 */
[----:B------:R-:W-:Y:S02]  /*2f00*/  IMAD R198, R199, R5, R198 ;  /* 0x00000005c7c67224 */ /* 0x000fe400078e02c6 */
[----:B------:R-:W-:Y:S01]  /*2f10*/  IMAD.WIDE.U32 R12, R201, R4, R196 ;  /* 0x00000004c90c7225 */ /* 0x000fe200078e00c4 */
[----:B------:R-:W-:Y:S06]  /*2f20*/  @P1 BRA `(.L_x_32) ;  /* 0x0000000000041947 */ /* 0x000fec0003800000 */
[----:B------:R0:W5:Y:S02]  /*2f30*/  LDG.E.U8 R22, desc[UR50][R14.64] ;  /* 0x000000320e167981 */ /* 0x000164000c1e1100 */
.L_x_32:
[----:B------:R-:W-:Y:S05]  /*2f40*/  BSYNC B1 ;  /* 0x0000000000017941 */ /* 0x000fea0003800000 */
.L_x_31:
[----:B------:R-:W-:Y:S01]  /*2f50*/  ULDC.64 UR4, c[0x0][0x5c0] ;  /* 0x0001700000047ab9 */ /* 0x000fe20000000a00 */
[----:B------:R-:W-:Y:S01]  /*2f60*/  ISETP.LT.OR P6, PT, R0, 0x1, !P3 ;  /* 0x000000010000780c */ /* 0x000fe20005fc1670 */
[----:B------:R-:W-:Y:S01]  /*2f70*/  IMAD R228, R220, R5, R228 ;  /* 0x00000005dce47224 */ /* 0x000fe200078e02e4 */
[----:B------:R-:W-:Y:S01]  /*2f80*/  IADD3 R6, P2, R6, UR4, RZ ;  /* 0x0000000406067c10 */ /* 0x000fe2000ff5e0ff */
[----:B------:R-:W-:Y:S01]  /*2f90*/  IMAD.IADD R5, R195, 0x1, R13 ;  /* 0x00000001c3057824 */ /* 0x000fe200078e020d */
[----:B------:R-:W-:Y:S01]  /*2fa0*/  IADD3 R12, P4, P5, R8, R192, R12 ;  /* 0x000000c0080c7210 */ /* 0x000fe20007d9e00c */
[----:B------:R-:W-:Y:S01]  /*2fb0*/  IMAD.WIDE.U32 R10, R199, R4, R196 ;  /* 0x00000004c70a7225 */ /* 0x000fe200078e00c4 */
[----:B------:R-:W-:Y:S01]  /*2fc0*/  IADD3.X R7, R194, UR5, RZ, P2, !PT ;  /* 0x00000005c2077c10 */ /* 0x000fe200097fe4ff */
[----:B------:R-:W-:Y:S01]  /*2fd0*/  BSSY B1, `(.L_x_33) ;  /* 0x000001e000017945 */ /* 0x000fe20003800000 */
[----:B------:R-:W-:Y:S01]  /*2fe0*/  ISETP.LT.OR P2, PT, R0, 0x2, !P3 ;  /* 0x000000020000780c */ /* 0x000fe20005f41670 */
[----:B------:R-:W-:Y:S01]  /*2ff0*/  IMAD.IADD R9, R198, 0x1, R11 ;  /* 0x00000001c6097824 */ /* 0x000fe200078e020b */
[CC--:B------:R-:W-:Y:S01]  /*3000*/  IADD3.X R13, R21.reuse, R193.reuse, R5, P4, P5 ;  /* 0x000000c1150d7210 */ /* 0x0c0fe200027ea405 */
[----:B------:R-:W-:Y:S01]  /*3010*/  IMAD.U32 R195, RZ, RZ, UR41 ;  /* 0x00000029ffc37e24 */ /* 0x000fe2000f8e00ff */
[----:B------:R-:W-:Y:S01]  /*3020*/  IADD3 R10, P4, P5, R8, R192, R10 ;  /* 0x000000c0080a7210 */ /* 0x000fe20007d9e00a */
[----:B------:R-:W-:Y:S01]  /*3030*/  IMAD.U32 R203, RZ, RZ, UR40 ;  /* 0x00000028ffcb7e24 */ /* 0x000fe2000f8e00ff */
[----:B-----5:R-:W-:Y:S01]  /*3040*/  LOP3.LUT R5, R22, 0xffff, RZ, 0xc0, !PT ;  /* 0x0000ffff16057812 */ /* 0x020fe200078ec0ff */
[----:B------:R-:W-:Y:S01]  /*3050*/  IMAD.U32 R205, RZ, RZ, UR41 ;  /* 0x00000029ffcd7e24 */ /* 0x000fe2000f8e00ff */
[----:B------:R-:W-:Y:S01]  /*3060*/  IADD3.X R11, R21, R193, R9, P4, P5 ;  /* 0x000000c1150b7210 */ /* 0x000fe200027ea409 */
[----:B------:R-:W-:Y:S01]  /*3070*/  IMAD.U32 R207, RZ, RZ, UR40 ;  /* 0x00000028ffcf7e24 */ /* 0x000fe2000f8e00ff */
[----:B------:R-:W-:Y:S01]  /*3080*/  @!P6 IADD3 R194, P4, P5, R195, UR39, R6 ;  /* 0x00000027c3c2ec10 */ /* 0x000fe2000fd9e006 */
[----:B------:R-:W-:Y:S01]  /*3090*/  IMAD.WIDE.U32 R200, R220, R4, R196 ;  /* 0x00000004dcc87225 */ /* 0x000fe200078e00c4 */
[----:B------:R-:W-:-:S02]  /*30a0*/  PRMT R202, R5, 0x8880, RZ ;  /* 0x0000888005ca7816 */ /* 0x000fc400000000ff */
[----:B------:R-:W-:Y:S01]  /*30b0*/  @!P6 IADD3.X R195, R203, UR38, R7, P4, P5 ;  /* 0x00000026cbc3ec10 */ /* 0x000fe2000a7ea407 */
[----:B------:R-:W-:Y:S01]  /*30c0*/  IMAD.IADD R9, R228, 0x1, R201 ;  /* 0x00000001e4097824 */ /* 0x000fe200078e02c9 */
[----:B------:R-:W-:Y:S01]  /*30d0*/  @!P2 IADD3 R196, P4, P5, R205, UR39, R6 ;  /* 0x00000027cdc4ac10 */ /* 0x000fe2000fd9e006 */
[----:B------:R-:W-:-:S03]  /*30e0*/  IMAD R5, R202, R19, RZ ;  /* 0x00000013ca057224 */ /* 0x000fc600078e02ff */
[----:B------:R-:W-:Y:S01]  /*30f0*/  @!P2 IADD3.X R197, R207, UR38, R7, P4, P5 ;  /* 0x00000026cfc5ac10 */ /* 0x000fe2000a7ea407 */
[----:B------:R-:W-:Y:S01]  /*3100*/  @!P1 IMAD R201, R184, R18, R5 ;  /* 0x00000012b8c99224 */ /* 0x000fe200078e0205 */
[----:B------:R-:W-:-:S04]  /*3110*/  IADD3 R8, P4, P5, R8, R192, R200 ;  /* 0x000000c008087210 */ /* 0x000fc80007d9e0c8 */
[----:B------:R-:W-:Y:S01]  /*3120*/  IADD3.X R9, R21, R193, R9, P4, P5 ;  /* 0x000000c115097210 */ /* 0x000fe200027ea409 */
[----:B------:R1:W-:Y:S01]  /*3130*/  @!P1 STG.E.U8 desc[UR50][R6.64], R201 ;  /* 0x000000c906009986 */ /* 0x0003e2000c101132 */
[----:B------:R-:W-:Y:S02]  /*3140*/  ISETP.LT.OR P4, PT, R0, 0x2, !P0 ;  /* 0x000000020000780c */ /* 0x000fe40004781670 */
[----:B------:R-:W-:-:S04]  /*3150*/  ISETP.GE.AND P5, PT, R3, 0x9, PT ;  /* 0x000000090300780c */ /* 0x000fc80003fa6270 */
[----:B------:R-:W-:-:S07]  /*3160*/  ISETP.LT.OR P1, PT, R0, 0x1, !P5 ;  /* 0x000000010000780c */ /* 0x000fce0006f21670 */
[----:B-1----:R-:W-:Y:S06]  /*3170*/  @P4 BRA `(.L_x_34) ;  /* 0x00000000000c4947 */ /* 0x002fec0003800000 */
[----:B------:R-:W2:Y:S02]  /*3180*/  LDG.E.U8 R22, desc[UR50][R14.64+0x1] ;  /* 0x000001320e167981 */ /* 0x000ea4000c1e1100 */
[----:B--2---:R-:W-:-:S05]  /*3190*/  PRMT R184, R22, 0x8880, RZ ;  /* 0x0000888016b87816 */ /* 0x004fca00000000ff */
[----:B------:R-:W-:-:S07]  /*31a0*/  IMAD R5, R184, R19, RZ ;  /* 0x00000013b8057224 */ /* 0x000fce00078e02ff */
.L_x_34:
[----:B------:R-:W-:Y:S05]  /*31b0*/  BSYNC B1 ;  /* 0x0000000000017941 */ /* 0x000fea0003800000 */
.L_x_33:
[----:B------:R-:W-:Y:S01]  /*31c0*/  @!P4 IMAD R201, R185, R18, R5 ;  /* 0x00000012b9c9c224 */ /* 0x000fe200078e0205 */
[----:B------:R-:W-:Y:S04]  /*31d0*/  BSSY B1, `(.L_x_35) ;  /* 0x0000009000017945 */ /* 0x000fe80003800000 */
[----:B------:R1:W-:Y:S01]  /*31e0*/  @!P4 STG.E.U8 desc[UR50][R6.64+0x1], R201 ;  /* 0x000001c90600c986 */ /* 0x0003e2000c101132 */
[----:B------:R-:W-:-:S04]  /*31f0*/  @!P1 IADD3 R184, P4, R6, UR41, RZ ;  /* 0x0000002906b89c10 */ /* 0x000fc8000ff9e0ff */
[----:B------:R-:W-:Y:S02]  /*3200*/  @!P1 IADD3.X R185, R7, UR40, RZ, P4, !PT ;  /* 0x0000002807b99c10 */ /* 0x000fe4000a7fe4ff */
[----:B------:R-:W-:Y:S01]  /*3210*/  ISETP.LT.OR P4, PT, R0, 0x2, !P5 ;  /* 0x000000020000780c */ /* 0x000fe20006f81670 */
[----:B------:R-:W-:-:S12]  /*3220*/  @P1 BRA `(.L_x_36) ;  /* 0x00000000000c1947 */ /* 0x000fd80003800000 */
[----:B------:R-:W2:Y:S02]  /*3230*/  LDG.E.U8 R22, desc[UR50][R12.64] ;  /* 0x000000320c167981 */ /* 0x000ea4000c1e1100 */
[----:B--2---:R-:W-:-:S05]  /*3240*/  PRMT R200, R22, 0x8880, RZ ;  /* 0x0000888016c87816 */ /* 0x004fca00000000ff */
[----:B------:R-:W-:-:S07]  /*3250*/  IMAD R5, R200, R19, RZ ;  /* 0x00000013c8057224 */ /* 0x000fce00078e02ff */
.L_x_36:
[----:B------:R-:W-:Y:S05]  /*3260*/  BSYNC B1 ;  /* 0x0000000000017941 */ /* 0x000fea0003800000 */
.L_x_35:
[----:B------:R-:W-:Y:S01]  /*3270*/  @!P1 IMAD R203, R186, R18, R5 ;  /* 0x00000012bacb9224 */ /* 0x000fe200078e0205 */
[----:B------:R-:W-:Y:S04]  /*3280*/  BSSY B1, `(.L_x_37) ;  /* 0x0000009000017945 */ /* 0x000fe80003800000 */
[----:B------:R2:W-:Y:S01]  /*3290*/  @!P1 STG.E.U8 desc[UR50][R184.64], R203 ;  /* 0x000000cbb8009986 */ /* 0x0005e2000c101132 */
[----:B------:R-:W-:-:S04]  /*32a0*/  @!P4 IADD3 R200, P1, R6, UR41, RZ ;  /* 0x0000002906c8cc10 */ /* 0x000fc8000ff3e0ff */
[----:B-1----:R-:W-:Y:S02]  /*32b0*/  @!P4 IADD3.X R201, R7, UR40, RZ, P1, !PT ;  /* 0x0000002807c9cc10 */ /* 0x002fe40008ffe4ff */
[----:B------:R-:W-:Y:S01]  /*32c0*/  ISETP.LT.OR P1, PT, R0, 0x9, !P0 ;  /* 0x000000090000780c */ /* 0x000fe20004721670 */
[----:B------:R-:W-:-:S12]  /*32d0*/  @P4 BRA `(.L_x_38) ;  /* 0x00000000000c4947 */ /* 0x000fd80003800000 */
[----:B------:R-:W2:Y:S02]  /*32e0*/  LDG.E.U8 R22, desc[UR50][R12.64+0x1] ;  /* 0x000001320c167981 */ /* 0x000ea4000c1e1100 */
[----:B--2---:R-:W-:-:S05]  /*32f0*/  PRMT R184, R22, 0x8880, RZ ;  /* 0x0000888016b87816 */ /* 0x004fca00000000ff */
[----:B------:R-:W-:-:S07]  /*3300*/  IMAD R5, R184, R19, RZ ;  /* 0x00000013b8057224 */ /* 0x000fce00078e02ff */
.L_x_38:
[----:B------:R-:W-:Y:S05]  /*3310*/  BSYNC B1 ;  /* 0x0000000000017941 */ /* 0x000fea0003800000 */
.L_x_37:
[----:B------:R-:W-:Y:S01]  /*3320*/  @!P4 IMAD R187, R187, R18, R5 ;  /* 0x00000012bbbbc224 */ /* 0x000fe200078e0205 */
[----:B------:R-:W-:Y:S04]  /*3330*/  BSSY B1, `(.L_x_39) ;  /* 0x0000006000017945 */ /* 0x000fe80003800000 */
[----:B------:R1:W-:Y:S01]  /*3340*/  @!P4 STG.E.U8 desc[UR50][R200.64+0x1], R187 ;  /* 0x000001bbc800c986 */ /* 0x0003e2000c101132 */
[----:B------:R-:W-:Y:S05]  /*3350*/  @P1 BRA `(.L_x_40) ;  /* 0x00000000000c1947 */ /* 0x000fea0003800000 */
[----:B------:R-:W2:Y:S02]  /*3360*/  LDG.E.U8 R22, desc[UR50][R14.64+0x8] ;  /* 0x000008320e167981 */ /* 0x000ea4000c1e1100 */
[----:B--2---:R-:W-:-:S05]  /*3370*/  PRMT R184, R22, 0x8880, RZ ;  /* 0x0000888016b87816 */ /* 0x004fca00000000ff */
[----:B------:R-:W-:-:S07]  /*3380*/  IMAD R5, R184, R19, RZ ;  /* 0x00000013b8057224 */ /* 0x000fce00078e02ff */
.L_x_40:
[----:B------:R-:W-:Y:S05]  /*3390*/  BSYNC B1 ;  /* 0x0000000000017941 */ /* 0x000fea0003800000 */
.L_x_39:
[----:B------:R-:W-:Y:S01]  /*33a0*/  ISETP.LT.OR P4, PT, R0, 0xa, !P0 ;  /* 0x0000000a0000780c */ /* 0x000fe20004781670 */
[----:B--2---:R-:W-:Y:S01]  /*33b0*/  @!P1 IMAD R185, R188, R18, R5 ;  /* 0x00000012bcb99224 */ /* 0x004fe200078e0205 */
[----:B------:R-:W-:Y:S04]  /*33c0*/  BSSY B1, `(.L_x_41) ;  /* 0x0000007000017945 */ /* 0x000fe80003800000 */
[----:B------:R2:W-:Y:S01]  /*33d0*/  @!P1 STG.E.U8 desc[UR50][R6.64+0x8], R185 ;  /* 0x000008b906009986 */ /* 0x0005e2000c101132 */
[----:B------:R-:W-:-:S06]  /*33e0*/  ISETP.LT.OR P1, PT, R0, 0x9, !P5 ;  /* 0x000000090000780c */ /* 0x000fcc0006f21670 */
[----:B------:R-:W-:Y:S07]  /*33f0*/  @P4 BRA `(.L_x_42) ;  /* 0x00000000000c4947 */ /* 0x000fee0003800000 */
[----:B------:R-:W3:Y:S02]  /*3400*/  LDG.E.U8 R22, desc[UR50][R14.64+0x9] ;  /* 0x000009320e167981 */ /* 0x000ee4000c1e1100 */
[----:B---3--:R-:W-:-:S05]  /*3410*/  PRMT R184, R22, 0x8880, RZ ;  /* 0x0000888016b87816 */ /* 0x008fca00000000ff */
[----:B------:R-:W-:-:S07]  /*3420*/  IMAD R5, R184, R19, RZ ;  /* 0x00000013b8057224 */ /* 0x000fce00078e02ff */
.L_x_42:
[----:B------:R-:W-:Y:S05]  /*3430*/  BSYNC B1 ;  /* 0x0000000000017941 */ /* 0x000fea0003800000 */
.L_x_41:
[----:B------:R-:W-:Y:S01]  /*3440*/  @!P4 IMAD R189, R189, R18, R5 ;  /* 0x00000012bdbdc224 */ /* 0x000fe200078e0205 */
[----:B------:R-:W-:Y:S04]  /*3450*/  BSSY B1, `(.L_x_43) ;  /* 0x0000009000017945 */ /* 0x000fe80003800000 */
[----:B------:R3:W-:Y:S01]  /*3460*/  @!P4 STG.E.U8 desc[UR50][R6.64+0x9], R189 ;  /* 0x000009bd0600c986 */ /* 0x0007e2000c101132 */
[----:B------:R-:W-:-:S04]  /*3470*/  @!P1 IADD3 R184, P4, R6, UR41, RZ ;  /* 0x0000002906b89c10 */ /* 0x000fc8000ff9e0ff */
[----:B--2---:R-:W-:Y:S02]  /*3480*/  @!P1 IADD3.X R185, R7, UR40, RZ, P4, !PT ;  /* 0x0000002807b99c10 */ /* 0x004fe4000a7fe4ff */
[----:B------:R-:W-:Y:S01]  /*3490*/  ISETP.LT.OR P4, PT, R0, 0xa, !P5 ;  /* 0x0000000a0000780c */ /* 0x000fe20006f81670 */
[----:B------:R-:W-:-:S12]  /*34a0*/  @P1 BRA `(.L_x_44) ;  /* 0x00000000000c1947 */ /* 0x000fd80003800000 */
[----:B------:R-:W2:Y:S02]  /*34b0*/  LDG.E.U8 R22, desc[UR50][R12.64+0x8] ;  /* 0x000008320c167981 */ /* 0x000ea4000c1e1100 */
[----:B--2---:R-:W-:-:S05]  /*34c0*/  PRMT R186, R22, 0x8880, RZ ;  /* 0x0000888016ba7816 */ /* 0x004fca00000000ff */
[----:B------:R-:W-:-:S07]  /*34d0*/  IMAD R5, R186, R19, RZ ;  /* 0x00000013ba057224 */ /* 0x000fce00078e02ff */
.L_x_44:
[----:B------:R-:W-:Y:S05]  /*34e0*/  BSYNC B1 ;  /* 0x0000000000017941 */ /* 0x000fea0003800000 */
.L_x_43:
[----:B---3--:R-:W-:Y:S01]  /*34f0*/  @!P1 IMAD R189, R190, R18, R5 ;  /* 0x00000012bebd9224 */ /* 0x008fe200078e0205 */
[----:B------:R-:W-:Y:S04]  /*3500*/  BSSY B1, `(.L_x_45) ;  /* 0x0000008000017945 */ /* 0x000fe80003800000 */
[----:B------:R2:W-:Y:S01]  /*3510*/  @!P1 STG.E.U8 desc[UR50][R184.64+0x8], R189 ;  /* 0x000008bdb8009986 */ /* 0x0005e2000c101132 */
[----:B------:R-:W-:-:S04]  /*3520*/  @!P4 IADD3 R186, P1, R6, UR41, RZ ;  /* 0x0000002906bacc10 */ /* 0x000fc8000ff3e0ff */
[----:B-1----:R-:W-:Y:S01]  /*3530*/  @!P4 IADD3.X R187, R7, UR40, RZ, P1, !PT ;  /* 0x0000002807bbcc10 */ /* 0x002fe20008ffe4ff */
[----:B------:R-:W-:Y:S08]  /*3540*/  @P4 BRA `(.L_x_46) ;  /* 0x00000000000c4947 */ /* 0x000ff00003800000 */
[----:B------:R-:W2:Y:S02]  /*3550*/  LDG.E.U8 R22, desc[UR50][R12.64+0x9] ;  /* 0x000009320c167981 */ /* 0x000ea4000c1e1100 */
[----:B--2---:R-:W-:-:S05]  /*3560*/  PRMT R184, R22, 0x8880, RZ ;  /* 0x0000888016b87816 */ /* 0x004fca00000000ff */
[----:B------:R-:W-:-:S07]  /*3570*/  IMAD R5, R184, R19, RZ ;  /* 0x00000013b8057224 */ /* 0x000fce00078e02ff */
.L_x_46:
[----:B------:R-:W-:Y:S05]  /*3580*/  BSYNC B1 ;  /* 0x0000000000017941 */ /* 0x000fea0003800000 */
.L_x_45:
[----:B------:R-:W-:Y:S01]  /*3590*/  @!P4 IMAD R191, R191, R18, R5 ;  /* 0x00000012bfbfc224 */ /* 0x000fe200078e0205 */
[----:B------:R-:W-:Y:S01]  /*35a0*/  P2R R190, PR, RZ, 0x1 ;  /* 0x00000001ffbe7803 */ /* 0x000fe20000000000 */
[----:B--2---:R-:W-:Y:S01]  /*35b0*/  IMAD.WIDE.U32 R184, R199, R4, R20 ;  /* 0x00000004c7b87225 */ /* 0x004fe200078e0014 */
[----:B------:R-:W-:Y:S02]  /*35c0*/  BSSY B1, `(.L_x_47) ;  /* 0x000000d000017945 */ /* 0x000fe40003800000 */
[----:B------:R1:W-:Y:S01]  /*35d0*/  @!P4 STG.E.U8 desc[UR50][R186.64+0x9], R191 ;  /* 0x000009bfba00c986 */ /* 0x0003e2000c101132 */
[----:B------:R-:W-:Y:S02]  /*35e0*/  ISETP.GE.AND P4, PT, R3, 0x81, PT ;  /* 0x000000810300780c */ /* 0x000fe40003f86270 */
[----:B------:R-:W-:-:S04]  /*35f0*/  IADD3 R184, P1, R184, R192, RZ ;  /* 0x000000c0b8b87210 */ /* 0x000fc80007f3e0ff */
[----:B------:R-:W-:Y:S02]  /*3600*/  IADD3.X R185, R193, R185, R198, P1, !PT ;  /* 0x000000b9c1b97210 */ /* 0x000fe40000ffe4c6 */
[----:B------:R-:W-:-:S13]  /*3610*/  ISETP.LT.OR P1, PT, R0, 0x1, !P4 ;  /* 0x000000010000780c */ /* 0x000fda0006721670 */
[----:B------:R-:W-:-:S04]  /*3620*/  @!P1 IADD3 R188, P0, R6, UR39, RZ ;  /* 0x0000002706bc9c10 */ /* 0x000fc8000ff1e0ff */
[----:B------:R-:W-:Y:S02]  /*3630*/  @!P1 IADD3.X R189, R7, UR38, RZ, P0, !PT ;  /* 0x0000002607bd9c10 */ /* 0x000fe400087fe4ff */
[----:B------:R-:W-:Y:S01]  /*3640*/  ISETP.NE.AND P0, PT, R190, RZ, PT ;  /* 0x000000ffbe00720c */ /* 0x000fe20003f05270 */
[----:B-1----:R-:W-:-:S12]  /*3650*/  @P1 BRA `(.L_x_48) ;  /* 0x00000000000c1947 */ /* 0x002fd80003800000 */
[----:B------:R-:W2:Y:S02]  /*3660*/  LDG.E.U8 R22, desc[UR50][R184.64] ;  /* 0x00000032b8167981 */ /* 0x000ea4000c1e1100 */
[----:B--2---:R-:W-:-:S05]  /*3670*/  PRMT R186, R22, 0x8880, RZ ;  /* 0x0000888016ba7816 */ /* 0x004fca00000000ff */
[----:B------:R-:W-:-:S07]  /*3680*/  IMAD R5, R186, R19, RZ ;  /* 0x00000013ba057224 */ /* 0x000fce00078e02ff */
.L_x_48:
[----:B------:R-:W-:Y:S05]  /*3690*/  BSYNC B1 ;  /* 0x0000000000017941 */ /* 0x000fea0003800000 */
.L_x_47:
[----:B------:R-:W-:Y:S01]  /*36a0*/  @!P1 IMAD R191, R176, R18, R5 ;  /* 0x00000012b0bf9224 */ /* 0x000fe200078e0205 */
[----:B------:R-:W-:Y:S04]  /*36b0*/  BSSY B1, `(.L_x_49) ;  /* 0x0000009000017945 */ /* 0x000fe80003800000 */
[----:B------:R1:W-:Y:S01]  /*36c0*/  @!P1 STG.E.U8 desc[UR50][R188.64], R191 ;  /* 0x000000bfbc009986 */ /* 0x0003e2000c101132 */
[----:B------:R-:W-:-:S04]  /*36d0*/  IADD3 R186, P1, R6, UR39, RZ ;  /* 0x0000002706ba7c10 */ /* 0x000fc8000ff3e0ff */
[----:B------:R-:W-:Y:S02]  /*36e0*/  IADD3.X R187, R7, UR38, RZ, P1, !PT ;  /* 0x0000002607bb7c10 */ /* 0x000fe40008ffe4ff */
[----:B------:R-:W-:-:S13]  /*36f0*/  ISETP.LT.OR P1, PT, R0, 0x2, !P4 ;  /* 0x000000020000780c */ /* 0x000fda0006721670 */
[----:B-1----:R-:W-:Y:S05]  /*3700*/  @P1 BRA `(.L_x_50) ;  /* 0x00000000000c1947 */ /* 0x002fea0003800000 */
[----:B------:R-:W2:Y:S02]  /*3710*/  LDG.E.U8 R22, desc[UR50][R184.64+0x1] ;  /* 0x00000132b8167981 */ /* 0x000ea4000c1e1100 */
[----:B--2---:R-:W-:-:S05]  /*3720*/  PRMT R176, R22, 0x8880, RZ ;  /* 0x0000888016b07816 */ /* 0x004fca00000000ff */
[----:B------:R-:W-:-:S07]  /*3730*/  IMAD R5, R176, R19, RZ ;  /* 0x00000013b0057224 */ /* 0x000fce00078e02ff */
.L_x_50:
[----:B------:R-:W-:Y:S05]  /*3740*/  BSYNC B1 ;  /* 0x0000000000017941 */ /* 0x000fea0003800000 */
.L_x_49:
[----:B------:R-:W-:Y:S01]  /*3750*/  @!P1 IMAD R177, R177, R18, R5 ;  /* 0x00000012b1b19224 */ /* 0x000fe200078e0205 */
[----:B------:R-:W-:Y:S01]  /*3760*/  BSSY B1, `(.L_x_51) ;  /* 0x0000009000017945 */ /* 0x000fe20003800000 */
[----:B------:R-:W-:Y:S02]  /*3770*/  IMAD.U32 R189, RZ, RZ, UR41 ;  /* 0x00000029ffbd7e24 */ /* 0x000fe4000f8e00ff */
[----:B------:R-:W-:Y:S01]  /*3780*/  IMAD.U32 R191, RZ, RZ, UR40 ;  /* 0x00000028ffbf7e24 */ /* 0x000fe2000f8e00ff */
[----:B------:R1:W-:Y:S01]  /*3790*/  @!P1 STG.E.U8 desc[UR50][R186.64+0x1], R177 ;  /* 0x000001b1ba009986 */ /* 0x0003e2000c101132 */
[----:B------:R-:W-:Y:S01]  /*37a0*/  ISETP.GE.AND P1, PT, R3, 0x109, PT ;  /* 0x000001090300780c */ /* 0x000fe20003f26270 */
[----:B------:R-:W-:-:S12]  /*37b0*/  @P6 BRA `(.L_x_52) ;  /* 0x00000000000c6947 */ /* 0x000fd80003800000 */
[----:B------:R-:W2:Y:S02]  /*37c0*/  LDG.E.U8 R22, desc[UR50][R10.64] ;  /* 0x000000320a167981 */ /* 0x000ea4000c1e1100 */
[----:B--2---:R-:W-:-:S05]  /*37d0*/  PRMT R176, R22, 0x8880, RZ ;  /* 0x0000888016b07816 */ /* 0x004fca00000000ff */
[----:B------:R-:W-:-:S07]  /*37e0*/  IMAD R5, R176, R19, RZ ;  /* 0x00000013b0057224 */ /* 0x000fce00078e02ff */
.L_x_52:
[----:B------:R-:W-:Y:S05]  /*37f0*/  BSYNC B1 ;  /* 0x0000000000017941 */ /* 0x000fea0003800000 */
.L_x_51:
[----:B------:R-:W-:Y:S01]  /*3800*/  P2R R188, PR, RZ, 0x10 ;  /* 0x00000010ffbc7803 */ /* 0x000fe20000000000 */
[----:B------:R-:W-:Y:S01]  /*3810*/  BSSY B1, `(.L_x_53) ;  /* 0x0000011000017945 */ /* 0x000fe20003800000 */
[----:B------:R-:W-:Y:S02]  /*3820*/  ISETP.LT.OR P4, PT, R0, 0x1, !P1 ;  /* 0x000000010000780c */ /* 0x000fe40004f81670 */
[----:B------:R-:W-:Y:S02]  /*3830*/  P2R R190, PR, RZ, 0x8 ;  /* 0x00000008ffbe7803 */ /* 0x000fe40000000000 */
[----:B------:R-:W-:Y:S02]  /*3840*/  P2R R198, PR, RZ, 0x1 ;  /* 0x00000001ffc67803 */ /* 0x000fe40000000000 */
[----:B------:R-:W-:-:S07]  /*3850*/  LOP3.LUT R16, R16, 0xfffffffd, RZ, 0xc0, !PT ;  /* 0xfffffffd10107812 */ /* 0x000fce00078ec0ff */
[----:B------:R-:W-:Y:S01]  /*3860*/  @!P4 IADD3 R176, P0, P3, R189, UR43, R6 ;  /* 0x0000002bbdb0cc10 */ /* 0x000fe2000fb1e006 */
[----:B------:R-:W-:Y:S01]  /*3870*/  @!P6 IMAD R189, R178, R18, R5 ;  /* 0x00000012b2bde224 */ /* 0x000fe200078e0205 */
[----:B------:R-:W-:Y:S02]  /*3880*/  @P4 LOP3.LUT R16, R16, 0x2, RZ, 0xfc, !PT ;  /* 0x0000000210104812 */ /* 0x000fe400078efcff */
[----:B-1----:R-:W-:Y:S02]  /*3890*/  @!P4 IADD3.X R177, R191, UR42, R7, P0, P3 ;  /* 0x0000002abfb1cc10 */ /* 0x002fe400087e6407 */
[----:B------:R1:W-:Y:S01]  /*38a0*/  @!P6 STG.E.U8 desc[UR50][R194.64], R189 ;  /* 0x000000bdc200e986 */ /* 0x0003e2000c101132 */
[----:B------:R-:W-:Y:S02]  /*38b0*/  ISETP.NE.AND P4, PT, R188, RZ, PT ;  /* 0x000000ffbc00720c */ /* 0x000fe40003f85270 */
[----:B------:R-:W-:Y:S02]  /*38c0*/  ISETP.NE.AND P3, PT, R190, RZ, PT ;  /* 0x000000ffbe00720c */ /* 0x000fe40003f65270 */
[----:B------:R-:W-:Y:S01]  /*38d0*/  ISETP.NE.AND P0, PT, R198, RZ, PT ;  /* 0x000000ffc600720c */ /* 0x000fe20003f05270 */
[----:B------:R-:W-:-:S12]  /*38e0*/  @P2 BRA `(.L_x_54) ;  /* 0x00000000000c2947 */ /* 0x000fd80003800000 */
[----:B------:R-:W2:Y:S02]  /*38f0*/  LDG.E.U8 R22, desc[UR50][R10.64+0x1] ;  /* 0x000001320a167981 */ /* 0x000ea4000c1e1100 */
[----:B--2---:R-:W-:-:S05]  /*3900*/  PRMT R178, R22, 0x8880, RZ ;  /* 0x0000888016b27816 */ /* 0x004fca00000000ff */
[----:B------:R-:W-:-:S07]  /*3910*/  IMAD R5, R178, R19, RZ ;  /* 0x00000013b2057224 */ /* 0x000fce00078e02ff */
.L_x_54:
[----:B------:R-:W-:Y:S05]  /*3920*/  BSYNC B1 ;  /* 0x0000000000017941 */ /* 0x000fea0003800000 */
.L_x_53:
[----:B------:R-:W-:Y:S01]  /*3930*/  @!P2 IMAD R179, R179, R18, R5 ;  /* 0x00000012b3b3a224 */ /* 0x000fe200078e0205 */
[----:B------:R-:W-:Y:S04]  /*3940*/  BSSY B1, `(.L_x_55) ;  /* 0x0000007000017945 */ /* 0x000fe80003800000 */
[----:B------:R2:W-:Y:S01]  /*3950*/  @!P2 STG.E.U8 desc[UR50][R196.64+0x1], R179 ;  /* 0x000001b3c400a986 */ /* 0x0005e2000c101132 */
[----:B------:R-:W-:-:S13]  /*3960*/  ISETP.LT.OR P2, PT, R0, 0x9, !P4 ;  /* 0x000000090000780c */ /* 0x000fda0006741670 */
[----:B--2---:R-:W-:Y:S05]  /*3970*/  @P2 BRA `(.L_x_56) ;  /* 0x00000000000c2947 */ /* 0x004fea0003800000 */
[----:B------:R-:W2:Y:S02]  /*3980*/  LDG.E.U8 R22, desc[UR50][R184.64+0x8] ;  /* 0x00000832b8167981 */ /* 0x000ea4000c1e1100 */
[----:B--2---:R-:W-:-:S05]  /*3990*/  PRMT R178, R22, 0x8880, RZ ;  /* 0x0000888016b27816 */ /* 0x004fca00000000ff */
[----:B------:R-:W-:-:S07]  /*39a0*/  IMAD R5, R178, R19, RZ ;  /* 0x00000013b2057224 */ /* 0x000fce00078e02ff */
.L_x_56:
[----:B------:R-:W-:Y:S05]  /*39b0*/  BSYNC B1 ;  /* 0x0000000000017941 */ /* 0x000fea0003800000 */
.L_x_55:
[----:B-1----:R-:W-:Y:S01]  /*39c0*/  @!P2 IMAD R189, R180, R18, R5 ;  /* 0x00000012b4bda224 */ /* 0x002fe200078e0205 */
[----:B------:R-:W-:Y:S01]  /*39d0*/  ISETP.LT.OR P6, PT, R0, 0xa, !P4 ;  /* 0x0000000a0000780c */ /* 0x000fe200067c1670 */
[----:B------:R-:W-:Y:S01]  /*39e0*/  @!P2 IMAD.MOV.U32 R178, RZ, RZ, R186 ;  /* 0x000000ffffb2a224 */ /* 0x000fe200078e00ba */
[----:B------:R-:W-:Y:S01]  /*39f0*/  LOP3.LUT R16, R16, 0xffdfffff, RZ, 0xc0, !PT ;  /* 0xffdfffff10107812 */ /* 0x000fe200078ec0ff */
[----:B------:R-:W-:Y:S01]  /*3a00*/  @!P2 IMAD.MOV.U32 R179, RZ, RZ, R187 ;  /* 0x000000ffffb3a224 */ /* 0x000fe200078e00bb */
[----:B------:R-:W-:Y:S01]  /*3a10*/  BSSY B1, `(.L_x_57) ;  /* 0x0000009000017945 */ /* 0x000fe20003800000 */
[----:B------:R-:W-:Y:S02]  /*3a20*/  IMAD.U32 R219, RZ, RZ, UR41 ;  /* 0x00000029ffdb7e24 */ /* 0x000fe4000f8e00ff */
[----:B------:R-:W-:Y:S01]  /*3a30*/  IMAD.U32 R191, RZ, RZ, UR40 ;  /* 0x00000028ffbf7e24 */ /* 0x000fe2000f8e00ff */
[----:B------:R1:W-:Y:S05]  /*3a40*/  @!P2 STG.E.U8 desc[UR50][R178.64+0x8], R189 ;  /* 0x000008bdb200a986 */ /* 0x0003ea000c101132 */
[----:B------:R-:W-:Y:S01]  /*3a50*/  @P6 LOP3.LUT R16, R16, 0x200000, RZ, 0xfc, !PT ;  /* 0x0020000010106812 */ /* 0x000fe200078efcff */
[----:B------:R-:W-:Y:S06]  /*3a60*/  @P6 BRA `(.L_x_58) ;  /* 0x00000000000c6947 */ /* 0x000fec0003800000 */
[----:B------:R-:W1:Y:S02]  /*3a70*/  LDG.E.U8 R22, desc[UR50][R184.64+0x9] ;  /* 0x00000932b8167981 */ /* 0x000e64000c1e1100 */
[----:B-1----:R-:W-:-:S05]  /*3a80*/  PRMT R178, R22, 0x8880, RZ ;  /* 0x0000888016b27816 */ /* 0x002fca00000000ff */
[----:B------:R-:W-:-:S07]  /*3a90*/  IMAD R5, R178, R19, RZ ;  /* 0x00000013b2057224 */ /* 0x000fce00078e02ff */
.L_x_58:
[----:B------:R-:W-:Y:S05]  /*3aa0*/  BSYNC B1 ;  /* 0x0000000000017941 */ /* 0x000fea0003800000 */
.L_x_57:
[----:B------:R-:W-:Y:S01]  /*3ab0*/  LOP3.LUT R17, R17, 0xffffbfff, RZ, 0xc0, !PT ;  /* 0xffffbfff11117812 */ /* 0x000fe200078ec0ff */
[----:B------:R-:W-:Y:S01]  /*3ac0*/  IMAD.U32 R217, RZ, RZ, UR41 ;  /* 0x00000029ffd97e24 */ /* 0x000fe2000f8e00ff */
[----:B------:R-:W-:Y:S01]  /*3ad0*/  ISETP.LT.OR P6, PT, R0, 0x2, !P1 ;  /* 0x000000020000780c */ /* 0x000fe20004fc1670 */
[----:B-1----:R-:W-:Y:S01]  /*3ae0*/  IMAD.U32 R179, RZ, RZ, UR40 ;  /* 0x00000028ffb37e24 */ /* 0x002fe2000f8e00ff */
[----:B------:R-:W-:Y:S01]  /*3af0*/  @P0 LOP3.LUT R17, R17, 0x4000, RZ, 0xfc, !PT ;  /* 0x0000400011110812 */ /* 0x000fe200078efcff */
[----:B------:R-:W-:Y:S01]  /*3b00*/  IMAD.U32 R215, RZ, RZ, UR41 ;  /* 0x00000029ffd77e24 */ /* 0x000fe2000f8e00ff */
[----:B------:R-:W-:Y:S01]  /*3b10*/  LOP3.LUT R16, R16, 0xffffffef, RZ, 0xc0, !PT ;  /* 0xffffffef10107812 */ /* 0x000fe200078ec0ff */
[----:B------:R-:W-:Y:S01]  /*3b20*/  IMAD.U32 R213, RZ, RZ, UR41 ;  /* 0x00000029ffd57e24 */ /* 0x000fe2000f8e00ff */
[----:B------:R-:W-:Y:S01]  /*3b30*/  LOP3.LUT R17, R17, 0xffffdfff, RZ, 0xc0, !PT ;  /* 0xffffdfff11117812 */ /* 0x000fe200078ec0ff */
[----:B------:R-:W-:Y:S02]  /*3b40*/  IMAD.U32 R227, RZ, RZ, UR41 ;  /* 0x00000029ffe37e24 */ /* 0x000fe4000f8e00ff */
[----:B------:R-:W-:Y:S01]  /*3b50*/  IMAD.U32 R225, RZ, RZ, UR41 ;  /* 0x00000029ffe17e24 */ /* 0x000fe2000f8e00ff */
[----:B------:R-:W-:Y:S01]  /*3b60*/  @P5 LOP3.LUT R17, R17, 0x2000, RZ, 0xfc, !PT ;  /* 0x0000200011115812 */ /* 0x000fe200078efcff */
[----:B------:R-:W-:Y:S01]  /*3b70*/  IMAD.U32 R223, RZ, RZ, UR41 ;  /* 0x00000029ffdf7e24 */ /* 0x000fe2000f8e00ff */
[C---:B------:R-:W-:Y:S01]  /*3b80*/  ISETP.LT.OR P5, PT, R0.reuse, 0x31, !P3 ;  /* 0x000000310000780c */ /* 0x040fe20005fa1670 */
[----:B------:R-:W-:Y:S01]  /*3b90*/  IMAD.U32 R211, RZ, RZ, UR41 ;  /* 0x00000029ffd37e24 */ /* 0x000fe2000f8e00ff */
[----:B------:R-:W-:Y:S01]  /*3ba0*/  LOP3.LUT R17, R17, 0xffffefff, RZ, 0xc0, !PT ;  /* 0xffffefff11117812 */ /* 0x000fe200078ec0ff */
[----:B------:R-:W-:Y:S01]  /*3bb0*/  IMAD.U32 R209, RZ, RZ, UR41 ;  /* 0x00000029ffd17e24 */ /* 0x000fe2000f8e00ff */
[----:B------:R-:W-:Y:S01]  /*3bc0*/  @!P6 IADD3 R218, P0, P2, R219, UR43, R6 ;  /* 0x0000002bdbdaec10 */ /* 0x000fe2000fa1e006 */
[----:B------:R-:W-:Y:S01]  /*3bd0*/  IMAD.U32 R207, RZ, RZ, UR41 ;  /* 0x00000029ffcf7e24 */ /* 0x000fe2000f8e00ff */
[----:B------:R-:W-:Y:S01]  /*3be0*/  @P4 LOP3.LUT R17, R17, 0x1000, RZ, 0xfc, !PT ;  /* 0x0000100011114812 */ /* 0x000fe200078efcff */
[----:B------:R-:W-:Y:S01]  /*3bf0*/  IMAD.U32 R205, RZ, RZ, UR41 ;  /* 0x00000029ffcd7e24 */ /* 0x000fe2000f8e00ff */
[----:B------:R-:W-:Y:S01]  /*3c00*/  ISETP.LT.OR P4, PT, R0, 0x12, !P3 ;  /* 0x000000120000780c */ /* 0x000fe20005f81670 */
[----:B------:R-:W-:Y:S01]  /*3c10*/  IMAD.U32 R203, RZ, RZ, UR41 ;  /* 0x00000029ffcb7e24 */ /* 0x000fe2000f8e00ff */
[----:B------:R-:W-:Y:S01]  /*3c20*/  @!P6 IADD3.X R219, R191, UR42, R7, P0, P2 ;  /* 0x0000002abfdbec10 */ /* 0x000fe200087e4407 */
[----:B------:R-:W-:Y:S01]  /*3c30*/  IMAD.U32 R201, RZ, RZ, UR41 ;  /* 0x00000029ffc97e24 */ /* 0x000fe2000f8e00ff */
[----:B------:R-:W-:Y:S01]  /*3c40*/  LOP3.LUT R17, R17, 0xffff7fff, RZ, 0xc0, !PT ;  /* 0xffff7fff11117812 */ /* 0x000fe200078ec0ff */
[----:B------:R-:W-:-:S02]  /*3c50*/  IMAD.U32 R199, RZ, RZ, UR41 ;  /* 0x00000029ffc77e24 */ /* 0x000fc4000f8e00ff */
[----:B------:R-:W-:Y:S01]  /*3c60*/  IMAD.U32 R197, RZ, RZ, UR41 ;  /* 0x00000029ffc57e24 */ /* 0x000fe2000f8e00ff */
[----:B------:R-:W-:Y:S01]  /*3c70*/  @P6 LOP3.LUT R17, R17, 0x8000, RZ, 0xfc, !PT ;  /* 0x0000800011116812 */ /* 0x000fe200078efcff */
[----:B------:R-:W-:Y:S02]  /*3c80*/  IMAD.U32 R195, RZ, RZ, UR41 ;  /* 0x00000029ffc37e24 */ /* 0x000fe4000f8e00ff */
[----:B------:R-:W-:Y:S02]  /*3c90*/  IMAD.U32 R191, RZ, RZ, UR41 ;  /* 0x00000029ffbf7e24 */ /* 0x000fe4000f8e00ff */
[----:B------:R-:W-:Y:S01]  /*3ca0*/  @!P4 IADD3 R216, P0, P2, R217, UR39, R6 ;  /* 0x00000027d9d8cc10 */ /* 0x000fe2000fa1e006 */
[----:B------:R-:W-:Y:S02]  /*3cb0*/  IMAD.U32 R189, RZ, RZ, UR41 ;  /* 0x00000029ffbd7e24 */ /* 0x000fe4000f8e00ff */
[----:B------:R-:W-:Y:S01]  /*3cc0*/  IMAD.U32 R221, RZ, RZ, UR40 ;  /* 0x00000028ffdd7e24 */ /* 0x000fe2000f8e00ff */
[----:B------:R-:W-:Y:S01]  /*3cd0*/  @!P4 IADD3.X R217, R179, UR38, R7, P0, P2 ;  /* 0x00000026b3d9cc10 */ /* 0x000fe200087e4407 */
[----:B------:R-:W-:Y:S01]  /*3ce0*/  IMAD.U32 R229, RZ, RZ, UR40 ;  /* 0x00000028ffe57e24 */ /* 0x000fe2000f8e00ff */
[----:B------:R-:W-:-:S13]  /*3cf0*/  ISETP.LT.OR P4, PT, R0, 0x19, !P3 ;  /* 0x000000190000780c */ /* 0x000fda0005f81670 */
[----:B------:R-:W-:Y:S02]  /*3d00*/  @!P4 IADD3 R214, P0, P2, R215, UR39, R6 ;  /* 0x00000027d7d6cc10 */ /* 0x000fe4000fa1e006 */
[----:B------:R-:W-:Y:S02]  /*3d10*/  @P4 LOP3.LUT R16, R16, 0x10, RZ, 0xfc, !PT ;  /* 0x0000001010104812 */ /* 0x000fe400078efcff */
[----:B------:R-:W-:Y:S02]  /*3d20*/  @!P4 IADD3.X R215, R179, UR38, R7, P0, P2 ;  /* 0x00000026b3d7cc10 */ /* 0x000fe400087e4407 */
[----:B------:R-:W-:Y:S02]  /*3d30*/  ISETP.LT.OR P4, PT, R0, 0x1a, !P3 ;  /* 0x0000001a0000780c */ /* 0x000fe40005f81670 */
[----:B------:R-:W-:-:S11]  /*3d40*/  LOP3.LUT R16, R16, 0xfffffff7, RZ, 0xc0, !PT ;  /* 0xfffffff710107812 */ /* 0x000fd600078ec0ff */
        /* <DEDUP_REMOVED lines=55> */
[--C-:B------:R-:W-:Y:S02]  /*40c0*/  @!P4 IADD3 R196, P0, P2, R197, UR43, R6.reuse ;  /* 0x0000002bc5c4cc10 */ /* 0x100fe4000fa1e006 */
[----:B------:R-:W-:Y:S02]  /*40d0*/  @P4 LOP3.LUT R16, R16, 0x4000, RZ, 0xfc, !PT ;  /* 0x0000400010104812 */ /* 0x000fe400078efcff */
[----:B------:R-:W-:Y:S02]  /*40e0*/  @!P4 IADD3.X R197, R179, UR42, R7, P0, P2 ;  /* 0x0000002ab3c5cc10 */ /* 0x000fe400087e4407 */
[C---:B------:R-:W-:Y:S02]  /*40f0*/  LOP3.LUT P0, RZ, R16.reuse, 0x200000, RZ, 0xc0, !PT ;  /* 0x0020000010ff7812 */ /* 0x040fe4000780c0ff */
[----:B------:R-:W-:Y:S02]  /*4100*/  LOP3.LUT R16, R16, 0xfffdffff, RZ, 0xc0, !PT ;  /* 0xfffdffff10107812 */ /* 0x000fe400078ec0ff */
[----:B------:R-:W-:-:S02]  /*4110*/  @!P5 IADD3 R194, P4, P2, R195, UR39, R6 ;  /* 0x00000027c3c2dc10 */ /* 0x000fc4000fa9e006 */
        /* <DEDUP_REMOVED lines=11> */
[----:B------:R-:W-:Y:S01]  /*41d0*/  @!P5 IADD3.X R189, R179, UR38, R7, P4, P2 ;  /* 0x00000026b3bddc10 */ /* 0x000fe2000a7e4407 */
[----:B------:R-:W-:Y:S01]  /*41e0*/  IMAD.U32 R179, RZ, RZ, UR41 ;  /* 0x00000029ffb37e24 */ /* 0x000fe2000f8e00ff */
[----:B------:R-:W-:Y:S02]  /*41f0*/  ISETP.LT.OR P5, PT, R0, 0x3a, !P3 ;  /* 0x0000003a0000780c */ /* 0x000fe40005fa1670 */
[----:B------:R-:W-:-:S11]  /*4200*/  LOP3.LUT R16, R16, 0xfff7ffff, RZ, 0xc0, !PT ;  /* 0xfff7ffff10107812 */ /* 0x000fd600078ec0ff */
[----:B------:R-:W-:Y:S02]  /*4210*/  @!P5 IADD3 R178, P4, P2, R179, UR39, R6 ;  /* 0x00000027b3b2dc10 */ /* 0x000fe4000fa9e006 */
[----:B------:R-:W-:Y:S02]  /*4220*/  @P5 LOP3.LUT R16, R16, 0x80000, RZ, 0xfc, !PT ;  /* 0x0008000010105812 */ /* 0x000fe400078efcff */
[----:B------:R-:W-:Y:S01]  /*4230*/  @!P5 IADD3.X R179, R221, UR38, R7, P4, P2 ;  /* 0x00000026ddb3dc10 */ /* 0x000fe2000a7e4407 */
[----:B------:R-:W-:Y:S01]  /*4240*/  IMAD.WIDE.U32 R220, R220, R4, R20 ;  /* 0x00000004dcdc7225 */ /* 0x000fe200078e0014 */
[----:B------:R-:W-:Y:S02]  /*4250*/  ISETP.LT.OR P5, PT, R0, 0x31, !P1 ;  /* 0x000000310000780c */ /* 0x000fe40004fa1670 */
[----:B------:R-:W-:Y:S01]  /*4260*/  LOP3.LUT R16, R16, 0xffbfffff, RZ, 0xc0, !PT ;  /* 0xffbfffff10107812 */ /* 0x000fe200078ec0ff */
[----:B------:R-:W-:-:S10]  /*4270*/  IMAD.U32 R21, RZ, RZ, UR41 ;  /* 0x00000029ff157e24 */ /* 0x000fd4000f8e00ff */
[----:B------:R-:W-:Y:S02]  /*4280*/  @!P5 IADD3 R20, P4, P2, R21, UR43, R6 ;  /* 0x0000002b1514dc10 */ /* 0x000fe4000fa9e006 */
[----:B------:R-:W-:Y:S02]  /*4290*/  @P5 LOP3.LUT R16, R16, 0x400000, RZ, 0xfc, !PT ;  /* 0x0040000010105812 */ /* 0x000fe400078efcff */
[----:B------:R-:W-:Y:S01]  /*42a0*/  @!P5 IADD3.X R21, R229, UR42, R7, P4, P2 ;  /* 0x0000002ae515dc10 */ /* 0x000fe2000a7e4407 */
[----:B------:R-:W-:Y:S01]  /*42b0*/  IMAD.U32 R229, RZ, RZ, UR39 ;  /* 0x00000027ffe57e24 */ /* 0x000fe2000f8e00ff */
[----:B------:R-:W-:-:S13]  /*42c0*/  ISETP.LT.OR P2, PT, R0, 0x9, !P3 ;  /* 0x000000090000780c */ /* 0x000fda0005f41670 */
[----:B------:R-:W-:-:S04]  /*42d0*/  @!P2 IADD3 R180, P4, P5, R229, 0x8, R6 ;  /* 0x00000008e5b4a810 */ /* 0x000fc80007d9e006 */
[----:B------:R-:W-:Y:S02]  /*42e0*/  @!P2 IADD3.X R4, RZ, UR38, R7, P4, P5 ;  /* 0x00000026ff04ac10 */ /* 0x000fe4000a7ea407 */
[----:B------:R-:W-:-:S04]  /*42f0*/  IADD3 R192, P4, R220, R192, RZ ;  /* 0x000000c0dcc07210 */ /* 0x000fc80007f9e0ff */
[----:B------:R-:W-:Y:S01]  /*4300*/  IADD3.X R193, R193, R221, R228, P4, !PT ;  /* 0x000000ddc1c17210 */ /* 0x000fe200027fe4e4 */
[----:B------:R-:W-:-:S05]  /*4310*/  @!P0 IMAD R221, R181, R18, R5 ;  /* 0x00000012b5dd8224 */ /* 0x000fca00078e0205 */
[----:B------:R-:W-:Y:S01]  /*4320*/  @!P0 STG.E.U8 desc[UR50][R186.64+0x9], R221 ;  /* 0x000009ddba008986 */ /* 0x000fe2000c101132 */
[----:B------:R-:W-:-:S03]  /*4330*/  @!P2 IADD3 R180, P0, R180, UR41, RZ ;  /* 0x00000029b4b4ac10 */ /* 0x000fc6000ff1e0ff */
[----:B------:R-:W2:Y:S01]  /*4340*/  @!P2 LDG.E.U8 R22, desc[UR50][R10.64+0x8] ;  /* 0x000008320a16a981 */ /* 0x000ea2000c1e1100 */
[----:B------:R-:W-:Y:S02]  /*4350*/  @!P2 IADD3.X R181, R4, UR40, RZ, P0, !PT ;  /* 0x0000002804b5ac10 */ /* 0x000fe400087fe4ff */
[----:B------:R-:W-:Y:S02]  /*4360*/  ISETP.LT.OR P5, PT, R0, 0x32, !P1 ;  /* 0x000000320000780c */ /* 0x000fe40004fa1670 */
[----:B------:R-:W-:Y:S02]  /*4370*/  LOP3.LUT P0, RZ, R16, 0x2, RZ, 0xc0, !PT ;  /* 0x0000000210ff7812 */ /* 0x000fe4000780c0ff */
[----:B--2---:R-:W-:-:S05]  /*4380*/  @!P2 PRMT R4, R22, 0x8880, RZ ;  /* 0x000088801604a816 */ /* 0x004fca00000000ff */
[----:B------:R-:W-:Y:S02]  /*4390*/  @!P2 IMAD R5, R4, R19, RZ ;  /* 0x000000130405a224 */ /* 0x000fe400078e02ff */
[----:B------:R-:W-:Y:S02]  /*43a0*/  IMAD.U32 R4, RZ, RZ, UR41 ;  /* 0x00000029ff047e24 */ /* 0x000fe4000f8e00ff */
[----:B------:R-:W-:Y:S02]  /*43b0*/  @!P2 IMAD R229, R182, R18, R5 ;  /* 0x00000012b6e5a224 */ /* 0x000fe400078e0205 */
[----:B------:R-:W-:-:S03]  /*43c0*/  IMAD.U32 R182, RZ, RZ, UR40 ;  /* 0x00000028ffb67e24 */ /* 0x000fc6000f8e00ff */
[----:B------:R1:W-:Y:S02]  /*43d0*/  @!P2 STG.E.U8 desc[UR50][R180.64], R229 ;  /* 0x000000e5b400a986 */ /* 0x0003e4000c101132 */
[----:B-1----:R-:W-:-:S04]  /*43e0*/  @!P5 IADD3 R180, P4, P2, R4, UR43, R6 ;  /* 0x0000002b04b4dc10 */ /* 0x002fc8000fa9e006 */
[----:B------:R-:W-:Y:S02]  /*43f0*/  @!P5 IADD3.X R181, R182, UR42, R7, P4, P2 ;  /* 0x0000002ab6b5dc10 */ /* 0x000fe4000a7e4407 */
[----:B------:R-:W-:-:S13]  /*4400*/  ISETP.LT.OR P2, PT, R0, 0xa, !P3 ;  /* 0x0000000a0000780c */ /* 0x000fda0005f41670 */
[----:B------:R-:W2:Y:S01]  /*4410*/  @!P2 LDG.E.U8 R22, desc[UR50][R10.64+0x9] ;  /* 0x000009320a16a981 */ /* 0x000ea2000c1e1100 */
[----:B------:R-:W-:Y:S01]  /*4420*/  LOP3.LUT R16, R16, 0xffdfffff, RZ, 0xc0, !PT ;  /* 0xffdfffff10107812 */ /* 0x000fe200078ec0ff */
[----:B------:R-:W-:-:S03]  /*4430*/  IMAD.U32 R221, RZ, RZ, UR39 ;  /* 0x00000027ffdd7e24 */ /* 0x000fc6000f8e00ff */
[----:B------:R-:W-:Y:S02]  /*4440*/  @P5 LOP3.LUT R16, R16, 0x200000, RZ, 0xfc, !PT ;  /* 0x0020000010105812 */ /* 0x000fe400078efcff */
[----:B------:R-:W-:-:S04]  /*4450*/  @!P2 IADD3 R220, P4, P5, R221, 0x9, R6 ;  /* 0x00000009dddca810 */ /* 0x000fc80007d9e006 */
[----:B------:R-:W-:Y:S02]  /*4460*/  @!P2 IADD3.X R4, RZ, UR38, R7, P4, P5 ;  /* 0x00000026ff04ac10 */ /* 0x000fe4000a7ea407 */
[----:B------:R-:W-:-:S04]  /*4470*/  @!P2 IADD3 R220, P4, R220, UR41, RZ ;  /* 0x00000029dcdcac10 */ /* 0x000fc8000ff9e0ff */
[----:B------:R-:W-:Y:S02]  /*4480*/  @!P2 IADD3.X R221, R4, UR40, RZ, P4, !PT ;  /* 0x0000002804ddac10 */ /* 0x000fe4000a7fe4ff */
[----:B--2---:R-:W-:-:S05]  /*4490*/  @!P2 PRMT R182, R22, 0x8880, RZ ;  /* 0x0000888016b6a816 */ /* 0x004fca00000000ff */
[----:B------:R-:W-:-:S04]  /*44a0*/  @!P2 IMAD R5, R182, R19, RZ ;  /* 0x00000013b605a224 */ /* 0x000fc800078e02ff */
[----:B------:R-:W-:-:S05]  /*44b0*/  @!P2 IMAD R229, R183, R18, R5 ;  /* 0x00000012b7e5a224 */ /* 0x000fca00078e0205 */
[----:B------:R1:W-:Y:S01]  /*44c0*/  @!P2 STG.E.U8 desc[UR50][R220.64], R229 ;  /* 0x000000e5dc00a986 */ /* 0x0003e2000c101132 */
[----:B------:R-:W-:-:S04]  /*44d0*/  IADD3 R182, P2, R6, UR43, RZ ;  /* 0x0000002b06b67c10 */ /* 0x000fc8000ff5e0ff */
[----:B------:R-:W-:Y:S02]  /*44e0*/  IADD3.X R183, R7, UR42, RZ, P2, !PT ;  /* 0x0000002a07b77c10 */ /* 0x000fe400097fe4ff */
[----:B------:R-:W-:-:S04]  /*44f0*/  ISETP.GE.AND P2, PT, R3, 0x101, PT ;  /* 0x000001010300780c */ /* 0x000fc80003f46270 */
[----:B------:R-:W-:-:S13]  /*4500*/  ISETP.LT.OR P4, PT, R0, 0x1, !P2 ;  /* 0x000000010000780c */ /* 0x000fda0005781670 */
[----:B------:R-:W2:Y:S02]  /*4510*/  @!P4 LDG.E.U8 R22, desc[UR50][R192.64] ;  /* 0x00000032c016c981 */ /* 0x000ea4000c1e1100 */
[----:B--2---:R-:W-:-:S05]  /*4520*/  @!P4 PRMT R4, R22, 0x8880, RZ ;  /* 0x000088801604c816 */ /* 0x004fca00000000ff */
[----:B------:R-:W-:-:S04]  /*4530*/  @!P4 IMAD R5, R4, R19, RZ ;  /* 0x000000130405c224 */ /* 0x000fc800078e02ff */
[----:B------:R-:W-:-:S05]  /*4540*/  @!P4 IMAD R3, R168, R18, R5 ;  /* 0x00000012a803c224 */ /* 0x000fca00078e0205 */
[----:B------:R2:W-:Y:S01]  /*4550*/  @!P4 STG.E.U8 desc[UR50][R182.64], R3 ;  /* 0x00000003b600c986 */ /* 0x0005e2000c101132 */
[----:B------:R-:W-:-:S13]  /*4560*/  ISETP.LT.OR P4, PT, R0, 0x2, !P2 ;  /* 0x000000020000780c */ /* 0x000fda0005781670 */
[----:B------:R-:W3:Y:S01]  /*4570*/  @!P4 LDG.E.U8 R22, desc[UR50][R192.64+0x1] ;  /* 0x00000132c016c981 */ /* 0x000ee2000c1e1100 */
[----:B------:R-:W-:Y:S02]  /*4580*/  ISETP.LT.OR P6, PT, R0, 0x39, !P1 ;  /* 0x000000390000780c */ /* 0x000fe40004fc1670 */
[----:B---3--:R-:W-:-:S05]  /*4590*/  @!P4 PRMT R4, R22, 0x8880, RZ ;  /* 0x000088801604c816 */ /* 0x008fca00000000ff */
[----:B------:R-:W-:-:S04]  /*45a0*/  @!P4 IMAD R5, R4, R19, RZ ;  /* 0x000000130405c224 */ /* 0x000fc800078e02ff */
[----:B-1----:R-:W-:-:S05]  /*45b0*/  @!P4 IMAD R221, R169, R18, R5 ;  /* 0x00000012a9ddc224 */ /* 0x002fca00078e0205 */
[----:B------:R1:W-:Y:S04]  /*45c0*/  @!P4 STG.E.U8 desc[UR50][R182.64+0x1], R221 ;  /* 0x000001ddb600c986 */ /* 0x0003e8000c101132 */
[----:B------:R-:W3:Y:S01]  /*45d0*/  @!P0 LDG.E.U8 R22, desc[UR50][R8.64] ;  /* 0x0000003208168981 */ /* 0x000ee2000c1e1100 */
[----:B------:R-:W-:Y:S01]  /*45e0*/  IMAD.U32 R169, RZ, RZ, UR41 ;  /* 0x00000029ffa97e24 */ /* 0x000fe2000f8e00ff */
[----:B------:R-:W-:Y:S01]  /*45f0*/  LOP3.LUT R16, R16, 0xfffbffff, RZ, 0xc0, !PT ;  /* 0xfffbffff10107812 */ /* 0x000fe200078ec0ff */
[----:B--2---:R-:W-:-:S03]  /*4600*/  IMAD.U32 R3, RZ, RZ, UR40 ;  /* 0x00000028ff037e24 */ /* 0x004fc6000f8e00ff */
[----:B------:R-:W-:Y:S02]  /*4610*/  @!P6 IADD3 R168, P4, P5, R169, UR43, R6 ;  /* 0x0000002ba9a8ec10 */ /* 0x000fe4000fd9e006 */
[----:B------:R-:W-:Y:S02]  /*4620*/  @P6 LOP3.LUT R16, R16, 0x40000, RZ, 0xfc, !PT ;  /* 0x0004000010106812 */ /* 0x000fe400078efcff */
[----:B------:R-:W-:Y:S02]  /*4630*/  @!P6 IADD3.X R169, R3, UR42, R7, P4, P5 ;  /* 0x0000002a03a9ec10 */ /* 0x000fe4000a7ea407 */
[----:B------:R-:W-:Y:S02]  /*4640*/  LOP3.LUT P6, RZ, R17, 0x8000, RZ, 0xc0, !PT ;  /* 0x0000800011ff7812 */ /* 0x000fe400078cc0ff */
[----:B---3--:R-:W-:-:S05]  /*4650*/  @!P0 PRMT R4, R22, 0x8880, RZ ;  /* 0x0000888016048816 */ /* 0x008fca00000000ff */
[----:B------:R-:W-:-:S04]  /*4660*/  @!P0 IMAD R5, R4, R19, RZ ;  /* 0x0000001304058224 */ /* 0x000fc800078e02ff */
[----:B------:R-:W-:-:S05]  /*4670*/  @!P0 IMAD R3, R170, R18, R5 ;  /* 0x00000012aa038224 */ /* 0x000fca00078e0205 */
[----:B------:R2:W-:Y:S04]  /*4680*/  @!P0 STG.E.U8 desc[UR50][R176.64], R3 ;  /* 0x00000003b0008986 */ /* 0x0005e8000c101132 */
[----:B------:R-:W3:Y:S01]  /*4690*/  @!P6 LDG.E.U8 R22, desc[UR50][R8.64+0x1] ;  /* 0x000001320816e981 */ /* 0x000ee2000c1e1100 */
[----:B------:R-:W-:Y:S01]  /*46a0*/  ISETP.LT.OR P5, PT, R0, 0x3a, !P1 ;  /* 0x0000003a0000780c */ /* 0x000fe20004fa1670 */
[----:B-1----:R-:W-:Y:S02]  /*46b0*/  IMAD.U32 R221, RZ, RZ, UR41 ;  /* 0x00000029ffdd7e24 */ /* 0x002fe4000f8e00ff */
[----:B------:R-:W-:-:S10]  /*46c0*/  IMAD.U32 R229, RZ, RZ, UR40 ;  /* 0x00000028ffe57e24 */ /* 0x000fd4000f8e00ff */
[----:B--2---:R-:W-:-:S04]  /*46d0*/  @!P5 IADD3 R176, P0, P4, R221, UR43, R6 ;  /* 0x0000002bddb0dc10 */ /* 0x004fc8000fc1e006 */
[----:B------:R-:W-:Y:S02]  /*46e0*/  @!P5 IADD3.X R177, R229, UR42, R7, P0, P4 ;  /* 0x0000002ae5b1dc10 */ /* 0x000fe400087e8407 */
[----:B------:R-:W-:Y:S01]  /*46f0*/  ISETP.LT.OR P4, PT, R0, 0x41, !P3 ;  /* 0x000000410000780c */ /* 0x000fe20005f81670 */
[----:B------:R-:W-:Y:S02]  /*4700*/  IMAD.U32 R3, RZ, RZ, UR41 ;  /* 0x00000029ff037e24 */ /* 0x000fe4000f8e00ff */
[----:B------:R-:W-:Y:S01]  /*4710*/  IMAD.U32 R221, RZ, RZ, UR40 ;  /* 0x00000028ffdd7e24 */ /* 0x000fe2000f8e00ff */
[----:B---3--:R-:W-:-:S05]  /*4720*/  @!P6 PRMT R4, R22, 0x8880, RZ ;  /* 0x000088801604e816 */ /* 0x008fca00000000ff */
[----:B------:R-:W-:-:S04]  /*4730*/  @!P6 IMAD R5, R4, R19, RZ ;  /* 0x000000130405e224 */ /* 0x000fc800078e02ff */
[----:B------:R-:W-:-:S05]  /*4740*/  @!P6 IMAD R171, R171, R18, R5 ;  /* 0x00000012ababe224 */ /* 0x000fca00078e0205 */
[----:B------:R1:W-:Y:S02]  /*4750*/  @!P6 STG.E.U8 desc[UR50][R218.64+0x1], R171 ;  /* 0x000001abda00e986 */ /* 0x0003e4000c101132 */
[----:B-1----:R-:W-:-:S04]  /*4760*/  @!P4 IADD3 R218, P0, P6, R3, UR39, R6 ;  /* 0x0000002703dacc10 */ /* 0x002fc8000fe1e006 */
[----:B------:R-:W-:Y:S02]  /*4770*/  @!P4 IADD3.X R219, R221, UR38, R7, P0, P6 ;  /* 0x00000026dddbcc10 */ /* 0x000fe400087ec407 */
[----:B------:R-:W-:-:S13]  /*4780*/  ISETP.LT.OR P6, PT, R0, 0x9, !P2 ;  /* 0x000000090000780c */ /* 0x000fda00057c1670 */
[----:B------:R-:W2:Y:S01]  /*4790*/  @!P6 LDG.E.U8 R22, desc[UR50][R192.64+0x8] ;  /* 0x00000832c016e981 */ /* 0x000ea2000c1e1100 */
[----:B------:R-:W-:Y:S02]  /*47a0*/  LOP3.LUT R16, R16, 0xfffffffd, RZ, 0xc0, !PT ;  /* 0xfffffffd10107812 */ /* 0x000fe400078ec0ff */
[----:B------:R-:W-:Y:S02]  /*47b0*/  ISETP.LT.OR P0, PT, R0, 0x42, !P3 ;  /* 0x000000420000780c */ /* 0x000fe40005f01670 */
[----:B------:R-:W-:Y:S01]  /*47c0*/  @P5 LOP3.LUT R16, R16, 0x2, RZ, 0xfc, !PT ;  /* 0x0000000210105812 */ /* 0x000fe200078efcff */
[----:B------:R-:W-:-:S03]  /*47d0*/  IMAD.U32 R171, RZ, RZ, UR41 ;  /* 0x00000029ffab7e24 */ /* 0x000fc6000f8e00ff */
[----:B------:R-:W-:Y:S01]  /*47e0*/  LOP3.LUT R16, R16, 0xbfffffff, RZ, 0xc0, !PT ;  /* 0xbfffffff10107812 */ /* 0x000fe200078ec0ff */
[----:B------:R-:W-:-:S03]  /*47f0*/  IMAD.U32 R3, RZ, RZ, UR40 ;  /* 0x00000028ff037e24 */ /* 0x000fc6000f8e00ff */
[----:B------:R-:W-:-:S03]  /*4800*/  @P4 LOP3.LUT R16, R16, 0x40000000, RZ, 0xfc, !PT ;  /* 0x4000000010104812 */ /* 0x000fc600078efcff */
[----:B------:R-:W-:-:S04]  /*4810*/  @!P0 IADD3 R170, P4, P5, R171, UR39, R6 ;  /* 0x00000027abaa8c10 */ /* 0x000fc8000fd9e006 */
[----:B------:R-:W-:Y:S02]  /*4820*/  @!P0 IADD3.X R171, R3, UR38, R7, P4, P5 ;  /* 0x0000002603ab8c10 */ /* 0x000fe4000a7ea407 */
[----:B------:R-:W-:Y:S02]  /*4830*/  ISETP.LT.OR P4, PT, R0, 0xa, !P2 ;  /* 0x0000000a0000780c */ /* 0x000fe40005781670 */
[----:B--2---:R-:W-:-:S05]  /*4840*/  @!P6 PRMT R4, R22, 0x8880, RZ ;  /* 0x000088801604e816 */ /* 0x004fca00000000ff */
[----:B------:R-:W-:-:S04]  /*4850*/  @!P6 IMAD R5, R4, R19, RZ ;  /* 0x000000130405e224 */ /* 0x000fc800078e02ff */
[----:B------:R-:W-:-:S05]  /*4860*/  @!P6 IMAD R221, R172, R18, R5 ;  /* 0x00000012acdde224 */ /* 0x000fca00078e0205 */
[----:B------:R1:W-:Y:S04]  /*4870*/  @!P6 STG.E.U8 desc[UR50][R182.64+0x8], R221 ;  /* 0x000008ddb600e986 */ /* 0x0003e8000c101132 */
[----:B------:R-:W2:Y:S01]  /*4880*/  @!P4 LDG.E.U8 R22, desc[UR50][R192.64+0x9] ;  /* 0x00000932c016c981 */ /* 0x000ea2000c1e1100 */
[----:B------:R-:W-:Y:S02]  /*4890*/  ISETP.LT.OR P6, PT, R0, 0x9, !P1 ;  /* 0x000000090000780c */ /* 0x000fe40004fc1670 */
[----:B--2---:R-:W-:-:S05]  /*48a0*/  @!P4 PRMT R4, R22, 0x8880, RZ ;  /* 0x000088801604c816 */ /* 0x004fca00000000ff */
[----:B------:R-:W-:-:S04]  /*48b0*/  @!P4 IMAD R5, R4, R19, RZ ;  /* 0x000000130405c224 */ /* 0x000fc800078e02ff */
[----:B------:R-:W-:-:S05]  /*48c0*/  @!P4 IMAD R229, R173, R18, R5 ;  /* 0x00000012ade5c224 */ /* 0x000fca00078e0205 */
[----:B------:R-:W-:Y:S04]  /*48d0*/  @!P4 STG.E.U8 desc[UR50][R182.64+0x9], R229 ;  /* 0x000009e5b600c986 */ /* 0x000fe8000c101132 */
[----:B------:R-:W2:Y:S01]  /*48e0*/  @!P6 LDG.E.U8 R22, desc[UR50][R8.64+0x8] ;  /* 0x000008320816e981 */ /* 0x000ea2000c1e1100 */
[----:B------:R-:W-:Y:S01]  /*48f0*/  LOP3.LUT R16, R16, 0xdfffffff, RZ, 0xc0, !PT ;  /* 0xdfffffff10107812 */ /* 0x000fe200078ec0ff */
[----:B------:R-:W-:-:S03]  /*4900*/  IMAD.U32 R3, RZ, RZ, UR43 ;  /* 0x0000002bff037e24 */ /* 0x000fc6000f8e00ff */
[----:B------:R-:W-:Y:S02]  /*4910*/  @P0 LOP3.LUT R16, R16, 0x20000000, RZ, 0xfc, !PT ;  /* 0x2000000010100812 */ /* 0x000fe400078efcff */
[C---:B------:R-:W-:Y:S02]  /*4920*/  LOP3.LUT P0, RZ, R17.reuse, 0x4000, RZ, 0xc0, !PT ;  /* 0x0000400011ff7812 */ /* 0x040fe4000780c0ff */
[----:B------:R-:W-:-:S04]  /*4930*/  LOP3.LUT R17, R17, 0xfffffbff, RZ, 0xc0, !PT ;  /* 0xfffffbff11117812 */ /* 0x000fc800078ec0ff */
        /* <DEDUP_REMOVED lines=9> */
[----:B------:R-:W-:-:S13]  /*49d0*/  ISETP.LT.OR P6, PT, R0, 0xa, !P1 ;  /* 0x0000000a0000780c */ /* 0x000fda0004fc1670 */
[----:B------:R-:W3:Y:S01]  /*49e0*/  @!P6 LDG.E.U8 R22, desc[UR50][R8.64+0x9] ;  /* 0x000009320816e981 */ /* 0x000ee2000c1e1100 */
[----:B-1----:R-:W-:-:S05]  /*49f0*/  IMAD.U32 R221, RZ, RZ, UR43 ;  /* 0x0000002bffdd7e24 */ /* 0x002fca000f8e00ff */
[----:B------:R-:W-:-:S04]  /*4a00*/  @!P6 IADD3 R4, P2, P4, R221, 0x9, R6 ;  /* 0x00000009dd04e810 */ /* 0x000fc80007c5e006 */
[----:B------:R-:W-:Y:S02]  /*4a10*/  @!P6 IADD3.X R174, RZ, UR42, R7, P2, P4 ;  /* 0x0000002affaeec10 */ /* 0x000fe400097e8407 */
[----:B--2---:R-:W-:Y:S02]  /*4a20*/  @!P6 IADD3 R172, P2, R4, UR41, RZ ;  /* 0x0000002904acec10 */ /* 0x004fe4000ff5e0ff */
[----:B------:R-:W-:Y:S01]  /*4a30*/  ISETP.LT.OR P4, PT, R0, 0x49, !P3 ;  /* 0x000000490000780c */ /* 0x000fe20005f81670 */
[----:B------:R-:W-:Y:S01]  /*4a40*/  IMAD.U32 R3, RZ, RZ, UR41 ;  /* 0x00000029ff037e24 */ /* 0x000fe2000f8e00ff */
[----:B------:R-:W-:Y:S01]  /*4a50*/  @!P6 IADD3.X R173, R174, UR40, RZ, P2, !PT ;  /* 0x00000028aeadec10 */ /* 0x000fe200097fe4ff */
        /* <DEDUP_REMOVED lines=8> */
[----:B------:R-:W2:Y:S02]  /*4ae0*/  @!P6 LDG.E.U8 R22, desc[UR50][R14.64+0x10] ;  /* 0x000010320e16e981 */ /* 0x000ea4000c1e1100 */
[----:B--2---:R-:W-:-:S05]  /*4af0*/  @!P6 PRMT R4, R22, 0x8880, RZ ;  /* 0x000088801604e816 */ /* 0x004fca00000000ff */
[----:B------:R-:W-:-:S04]  /*4b00*/  @!P6 IMAD R5, R4, R19, RZ ;  /* 0x000000130405e224 */ /* 0x000fc800078e02ff */
[----:B------:R-:W-:-:S05]  /*4b10*/  @!P6 IMAD R3, R160, R18, R5 ;  /* 0x00000012a003e224 */ /* 0x000fca00078e0205 */
[----:B------:R1:W-:Y:S01]  /*4b20*/  @!P6 STG.E.U8 desc[UR50][R6.64+0x10], R3 ;  /* 0x000010030600e986 */ /* 0x0003e2000c101132 */
[----:B------:R-:W-:-:S13]  /*4b30*/  ISETP.LT.OR P6, PT, R0, 0x12, !P0 ;  /* 0x000000120000780c */ /* 0x000fda00047c1670 */
[----:B------:R-:W2:Y:S01]  /*4b40*/  @!P6 LDG.E.U8 R22, desc[UR50][R14.64+0x11] ;  /* 0x000011320e16e981 */ /* 0x000ea2000c1e1100 */
[----:B------:R-:W-:-:S04]  /*4b50*/  LOP3.LUT R16, R16, 0xefffffff, RZ, 0xc0, !PT ;  /* 0xefffffff10107812 */ /* 0x000fc800078ec0ff */
[----:B------:R-:W-:Y:S02]  /*4b60*/  @P4 LOP3.LUT R16, R16, 0x10000000, RZ, 0xfc, !PT ;  /* 0x1000000010104812 */ /* 0x000fe400078efcff */
[----:B------:R-:W-:Y:S01]  /*4b70*/  ISETP.LT.OR P4, PT, R0, 0x4a, !P3 ;  /* 0x0000004a0000780c */ /* 0x000fe20005f81670 */
[----:B------:R-:W-:Y:S01]  /*4b80*/  IMAD.U32 R175, RZ, RZ, UR40 ;  /* 0x00000028ffaf7e24 */ /* 0x000fe2000f8e00ff */
[----:B------:R-:W-:Y:S02]  /*4b90*/  LOP3.LUT P5, RZ, R17, 0x2000, RZ, 0xc0, !PT ;  /* 0x0000200011ff7812 */ /* 0x000fe400078ac0ff */
[----:B--2---:R-:W-:-:S05]  /*4ba0*/  @!P6 PRMT R4, R22, 0x8880, RZ ;  /* 0x000088801604e816 */ /* 0x004fca00000000ff */
[----:B------:R-:W-:-:S04]  /*4bb0*/  @!P6 IMAD R5, R4, R19, RZ ;  /* 0x000000130405e224 */ /* 0x000fc800078e02ff */
[----:B------:R-:W-:Y:S02]  /*4bc0*/  @!P6 IMAD R221, R161, R18, R5 ;  /* 0x00000012a1dde224 */ /* 0x000fe400078e0205 */
[----:B------:R-:W-:-:S03]  /*4bd0*/  IMAD.U32 R161, RZ, RZ, UR41 ;  /* 0x00000029ffa17e24 */ /* 0x000fc6000f8e00ff */
[----:B------:R-:W-:Y:S02]  /*4be0*/  @!P6 STG.E.U8 desc[UR50][R6.64+0x11], R221 ;  /* 0x000011dd0600e986 */ /* 0x000fe4000c101132 */
[----:B------:R-:W-:-:S04]  /*4bf0*/  @!P4 IADD3 R160, P2, P6, R161, UR39, R6 ;  /* 0x00000027a1a0cc10 */ /* 0x000fc8000fe5e006 */
[----:B------:R-:W-:Y:S02]  /*4c00*/  @!P4 IADD3.X R161, R175, UR38, R7, P2, P6 ;  /* 0x00000026afa1cc10 */ /* 0x000fe400097ec407 */
[----:B------:R-:W-:-:S13]  /*4c10*/  ISETP.LT.OR P6, PT, R0, 0x11, !P5 ;  /* 0x000000110000780c */ /* 0x000fda0006fc1670 */
[----:B------:R-:W2:Y:S01]  /*4c20*/  @!P6 LDG.E.U8 R22, desc[UR50][R12.64+0x10] ;  /* 0x000010320c16e981 */ /* 0x000ea2000c1e1100 */
[----:B------:R-:W-:-:S04]  /*4c30*/  @!P6 IADD3 R174, P2, R6, UR41, RZ ;  /* 0x0000002906aeec10 */ /* 0x000fc8000ff5e0ff */
[----:B------:R-:W-:Y:S02]  /*4c40*/  @!P6 IADD3.X R175, R7, UR40, RZ, P2, !PT ;  /* 0x0000002807afec10 */ /* 0x000fe400097fe4ff */
[----:B--2---:R-:W-:-:S05]  /*4c50*/  @!P6 PRMT R4, R22, 0x8880, RZ ;  /* 0x000088801604e816 */ /* 0x004fca00000000ff */
[----:B------:R-:W-:-:S04]  /*4c60*/  @!P6 IMAD R5, R4, R19, RZ ;  /* 0x000000130405e224 */ /* 0x000fc800078e02ff */
[----:B-1----:R-:W-:-:S05]  /*4c70*/  @!P6 IMAD R3, R162, R18, R5 ;  /* 0x00000012a203e224 */ /* 0x002fca00078e0205 */
[----:B------:R1:W-:Y:S01]  /*4c80*/  @!P6 STG.E.U8 desc[UR50][R174.64+0x10], R3 ;  /* 0x00001003ae00e986 */ /* 0x0003e2000c101132 */
[----:B------:R-:W-:-:S13]  /*4c90*/  ISETP.LT.OR P6, PT, R0, 0x12, !P5 ;  /* 0x000000120000780c */ /* 0x000fda0006fc1670 */
[----:B------:R-:W2:Y:S01]  /*4ca0*/  @!P6 LDG.E.U8 R22, desc[UR50][R12.64+0x11] ;  /* 0x000011320c16e981 */ /* 0x000ea2000c1e1100 */
[----:B------:R-:W-:-:S04]  /*4cb0*/  LOP3.LUT R16, R16, 0xf7ffffff, RZ, 0xc0, !PT ;  /* 0xf7ffffff10107812 */ /* 0x000fc800078ec0ff */
[----:B------:R-:W-:Y:S02]  /*4cc0*/  @P4 LOP3.LUT R16, R16, 0x8000000, RZ, 0xfc, !PT ;  /* 0x0800000010104812 */ /* 0x000fe400078efcff */
[----:B------:R-:W-:Y:S02]  /*4cd0*/  ISETP.LT.OR P4, PT, R0, 0x41, !P1 ;  /* 0x000000410000780c */ /* 0x000fe40004f81670 */
[----:B-1----:R-:W-:-:S04]  /*4ce0*/  @!P6 IADD3 R174, P2, R6, UR41, RZ ;  /* 0x0000002906aeec10 */ /* 0x002fc8000ff5e0ff */
[----:B------:R-:W-:Y:S01]  /*4cf0*/  @!P6 IADD3.X R175, R7, UR40, RZ, P2, !PT ;  /* 0x0000002807afec10 */ /* 0x000fe200097fe4ff */
[----:B------:R-:W-:Y:S01]  /*4d00*/  IMAD.U32 R3, RZ, RZ, UR40 ;  /* 0x00000028ff037e24 */ /* 0x000fe2000f8e00ff */
[----:B--2---:R-:W-:-:S05]  /*4d10*/  @!P6 PRMT R4, R22, 0x8880, RZ ;  /* 0x000088801604e816 */ /* 0x004fca00000000ff */
[----:B------:R-:W-:-:S04]  /*4d20*/  @!P6 IMAD R5, R4, R19, RZ ;  /* 0x000000130405e224 */ /* 0x000fc800078e02ff */
[----:B------:R-:W-:Y:S02]  /*4d30*/  @!P6 IMAD R221, R163, R18, R5 ;  /* 0x00000012a3dde224 */ /* 0x000fe400078e0205 */
[----:B------:R-:W-:-:S03]  /*4d40*/  IMAD.U32 R163, RZ, RZ, UR41 ;  /* 0x00000029ffa37e24 */ /* 0x000fc6000f8e00ff */
[----:B------:R1:W-:Y:S02]  /*4d50*/  @!P6 STG.E.U8 desc[UR50][R174.64+0x11], R221 ;  /* 0x000011ddae00e986 */ /* 0x0003e4000c101132 */
[----:B------:R-:W-:-:S04]  /*4d60*/  @!P4 IADD3 R162, P2, P6, R163, UR43, R6 ;  /* 0x0000002ba3a2cc10 */ /* 0x000fc8000fe5e006 */
        /* <DEDUP_REMOVED lines=10> */
[----:B------:R-:W-:-:S04]  /*4e10*/  LOP3.LUT R16, R16, 0xfbffffff, RZ, 0xc0, !PT ;  /* 0xfbffffff10107812 */ /* 0x000fc800078ec0ff */
[----:B------:R-:W-:Y:S02]  /*4e20*/  @P4 LOP3.LUT R16, R16, 0x4000000, RZ, 0xfc, !PT ;  /* 0x0400000010104812 */ /* 0x000fe400078efcff */
[C---:B------:R-:W-:Y:S02]  /*4e30*/  LOP3.LUT P4, RZ, R17.reuse, 0x1000, RZ, 0xc0, !PT ;  /* 0x0000100011ff7812 */ /* 0x040fe4000788c0ff */
[----:B------:R-:W-:Y:S01]  /*4e40*/  LOP3.LUT R17, R17, 0xfffffeff, RZ, 0xc0, !PT ;  /* 0xfffffeff11117812 */ /* 0x000fe200078ec0ff */
[----:B-1----:R-:W-:-:S03]  /*4e50*/  IMAD.U32 R175, RZ, RZ, UR40 ;  /* 0x00000028ffaf7e24 */ /* 0x002fc6000f8e00ff */
[----:B------:R-:W-:Y:S02]  /*4e60*/  @P0 LOP3.LUT R17, R17, 0x100, RZ, 0xfc, !PT ;  /* 0x0000010011110812 */ /* 0x000fe400078efcff */
[----:B---3--:R-:W-:-:S05]  /*4e70*/  @!P6 PRMT R4, R22, 0x8880, RZ ;  /* 0x000088801604e816 */ /* 0x008fca00000000ff */
[----:B------:R-:W-:-:S04]  /*4e80*/  @!P6 IMAD R5, R4, R19, RZ ;  /* 0x000000130405e224 */ /* 0x000fc800078e02ff */
[----:B------:R-:W-:Y:S02]  /*4e90*/  @!P6 IMAD R221, R165, R18, R5 ;  /* 0x00000012a5dde224 */ /* 0x000fe400078e0205 */
[----:B------:R-:W-:-:S03]  /*4ea0*/  IMAD.U32 R165, RZ, RZ, UR41 ;  /* 0x00000029ffa57e24 */ /* 0x000fc6000f8e00ff */
[----:B------:R-:W-:Y:S02]  /*4eb0*/  @!P6 STG.E.U8 desc[UR50][R6.64+0x19], R221 ;  /* 0x000019dd0600e986 */ /* 0x000fe4000c101132 */
[----:B------:R-:W-:-:S04]  /*4ec0*/  @!P2 IADD3 R164, P0, P6, R165, UR43, R6 ;  /* 0x0000002ba5a4ac10 */ /* 0x000fc8000fe1e006 */
[----:B------:R-:W-:Y:S02]  /*4ed0*/  @!P2 IADD3.X R165, R175, UR42, R7, P0, P6 ;  /* 0x0000002aafa5ac10 */ /* 0x000fe400087ec407 */
[----:B------:R-:W-:-:S13]  /*4ee0*/  ISETP.LT.OR P6, PT, R0, 0x19, !P5 ;  /* 0x000000190000780c */ /* 0x000fda0006fc1670 */
[----:B------:R-:W3:Y:S01]  /*4ef0*/  @!P6 LDG.E.U8 R22, desc[UR50][R12.64+0x18] ;  /* 0x000018320c16e981 */ /* 0x000ee2000c1e1100 */
[----:B------:R-:W-:-:S04]  /*4f00*/  @!P6 IADD3 R174, P0, R6, UR41, RZ ;  /* 0x0000002906aeec10 */ /* 0x000fc8000ff1e0ff */
[----:B------:R-:W-:Y:S02]  /*4f10*/  @!P6 IADD3.X R175, R7, UR40, RZ, P0, !PT ;  /* 0x0000002807afec10 */ /* 0x000fe400087fe4ff */
[----:B---3--:R-:W-:-:S05]  /*4f20*/  @!P6 PRMT R4, R22, 0x8880, RZ ;  /* 0x000088801604e816 */ /* 0x008fca00000000ff */
[----:B------:R-:W-:-:S04]  /*4f30*/  @!P6 IMAD R5, R4, R19, RZ ;  /* 0x000000130405e224 */ /* 0x000fc800078e02ff */
[----:B--2---:R-:W-:-:S05]  /*4f40*/  @!P6 IMAD R3, R166, R18, R5 ;  /* 0x00000012a603e224 */ /* 0x004fca00078e0205 */
[----:B------:R1:W-:Y:S01]  /*4f50*/  @!P6 STG.E.U8 desc[UR50][R174.64+0x18], R3 ;  /* 0x00001803ae00e986 */ /* 0x0003e2000c101132 */
[----:B------:R-:W-:-:S13]  /*4f60*/  ISETP.LT.OR P6, PT, R0, 0x1a, !P5 ;  /* 0x0000001a0000780c */ /* 0x000fda0006fc1670 */
[----:B------:R-:W2:Y:S01]  /*4f70*/  @!P6 LDG.E.U8 R22, desc[UR50][R12.64+0x19] ;  /* 0x000019320c16e981 */ /* 0x000ea2000c1e1100 */
[----:B------:R-:W-:-:S04]  /*4f80*/  LOP3.LUT R16, R16, 0xfdffffff, RZ, 0xc0, !PT ;  /* 0xfdffffff10107812 */ /* 0x000fc800078ec0ff */
[----:B------:R-:W-:Y:S02]  /*4f90*/  @P2 LOP3.LUT R16, R16, 0x2000000, RZ, 0xfc, !PT ;  /* 0x0200000010102812 */ /* 0x000fe400078efcff */
[----:B------:R-:W-:Y:S02]  /*4fa0*/  ISETP.LT.OR P2, PT, R0, 0x49, !P1 ;  /* 0x000000490000780c */ /* 0x000fe40004f41670 */
[----:B-1----:R-:W-:Y:S01]  /*4fb0*/  @!P6 IADD3 R174, P0, R6, UR41, RZ ;  /* 0x0000002906aeec10 */ /* 0x002fe2000ff1e0ff */
[----:B------:R-:W-:-:S03]  /*4fc0*/  IMAD.U32 R221, RZ, RZ, UR41 ;  /* 0x00000029ffdd7e24 */ /* 0x000fc6000f8e00ff */
[----:B------:R-:W-:Y:S01]  /*4fd0*/  @!P6 IADD3.X R175, R7, UR40, RZ, P0, !PT ;  /* 0x0000002807afec10 */ /* 0x000fe200087fe4ff */
[----:B------:R-:W-:Y:S01]  /*4fe0*/  IMAD.U32 R3, RZ, RZ, UR40 ;  /* 0x00000028ff037e24 */ /* 0x000fe2000f8e00ff */
[----:B--2---:R-:W-:-:S05]  /*4ff0*/  @!P6 PRMT R4, R22, 0x8880, RZ ;  /* 0x000088801604e816 */ /* 0x004fca00000000ff */
[----:B------:R-:W-:-:S04]  /*5000*/  @!P6 IMAD R5, R4, R19, RZ ;  /* 0x000000130405e224 */ /* 0x000fc800078e02ff */
[----:B------:R-:W-:-:S05]  /*5010*/  @!P6 IMAD R167, R167, R18, R5 ;  /* 0x00000012a7a7e224 */ /* 0x000fca00078e0205 */
[----:B------:R1:W-:Y:S02]  /*5020*/  @!P6 STG.E.U8 desc[UR50][R174.64+0x19], R167 ;  /* 0x000019a7ae00e986 */ /* 0x0003e4000c101132 */
[----:B-1----:R-:W-:-:S04]  /*5030*/  @!P2 IADD3 R174, P0, P6, R221, UR43, R6 ;  /* 0x0000002bddaeac10 */ /* 0x002fc8000fe1e006 */
[----:B------:R-:W-:Y:S02]  /*5040*/  @!P2 IADD3.X R175, R3, UR42, R7, P0, P6 ;  /* 0x0000002a03afac10 */ /* 0x000fe400087ec407 */
[----:B------:R-:W-:-:S13]  /*5050*/  ISETP.LT.OR P6, PT, R0, 0x11, !P4 ;  /* 0x000000110000780c */ /* 0x000fda00067c1670 */
[----:B------:R-:W2:Y:S01]  /*5060*/  @!P6 LDG.E.U8 R22, desc[UR50][R184.64+0x10] ;  /* 0x00001032b816e981 */ /* 0x000ea2000c1e1100 */
[----:B------:R-:W-:-:S04]  /*5070*/  LOP3.LUT R17, R17, 0xfffffdff, RZ, 0xc0, !PT ;  /* 0xfffffdff11117812 */ /* 0x000fc800078ec0ff */
[----:B------:R-:W-:Y:S02]  /*5080*/  @P5 LOP3.LUT R17, R17, 0x200, RZ, 0xfc, !PT ;  /* 0x0000020011115812 */ /* 0x000fe400078efcff */
[----:B------:R-:W-:Y:S01]  /*5090*/  ISETP.LT.OR P5, PT, R0, 0x4a, !P1 ;  /* 0x0000004a0000780c */ /* 0x000fe20004fa1670 */
[----:B------:R-:W-:Y:S01]  /*50a0*/  IMAD.U32 R167, RZ, RZ, UR41 ;  /* 0x00000029ffa77e24 */ /* 0x000fe2000f8e00ff */
[----:B------:R-:W-:-:S04]  /*50b0*/  LOP3.LUT R16, R16, 0xfeffffff, RZ, 0xc0, !PT ;  /* 0xfeffffff10107812 */ /* 0x000fc800078ec0ff */
[----:B------:R-:W-:-:S07]  /*50c0*/  @P2 LOP3.LUT R16, R16, 0x1000000, RZ, 0xfc, !PT ;  /* 0x0100000010102812 */ /* 0x000fce00078efcff */
[----:B------:R-:W-:-:S04]  /*50d0*/  @!P5 IADD3 R166, P0, P2, R167, UR43, R6 ;  /* 0x0000002ba7a6dc10 */ /* 0x000fc8000fa1e006 */
[----:B------:R-:W-:Y:S02]  /*50e0*/  @!P5 IADD3.X R167, R3, UR42, R7, P0, P2 ;  /* 0x0000002a03a7dc10 */ /* 0x000fe400087e4407 */
[----:B--2---:R-:W-:-:S05]  /*50f0*/  @!P6 PRMT R4, R22, 0x8880, RZ ;  /* 0x000088801604e816 */ /* 0x004fca00000000ff */
[----:B------:R-:W-:-:S04]  /*5100*/  @!P6 IMAD R5, R4, R19, RZ ;  /* 0x000000130405e224 */ /* 0x000fc800078e02ff */
[----:B------:R-:W-:-:S05]  /*5110*/  @!P6 IMAD R3, R152, R18, R5 ;  /* 0x000000129803e224 */ /* 0x000fca00078e0205 */
[----:B------:R1:W-:Y:S01]  /*5120*/  @!P6 STG.E.U8 desc[UR50][R186.64+0x10], R3 ;  /* 0x00001003ba00e986 */ /* 0x0003e2000c101132 */
        /* <DEDUP_REMOVED lines=9> */
[----:B------:R-:W-:Y:S01]  /*51c0*/  LOP3.LUT R17, R17, 0xfffff7ff, RZ, 0xc0, !PT ;  /* 0xfffff7ff11117812 */ /* 0x000fe200078ec0ff */
[----:B------:R-:W-:-:S03]  /*51d0*/  IMAD.U32 R153, RZ, RZ, UR41 ;  /* 0x00000029ff997e24 */ /* 0x000fc6000f8e00ff */
[----:B------:R-:W-:Y:S01]  /*51e0*/  @P1 LOP3.LUT R17, R17, 0x800, RZ, 0xfc, !PT ;  /* 0x0000080011111812 */ /* 0x000fe200078efcff */
[----:B-1----:R-:W-:-:S03]  /*51f0*/  IMAD.U32 R3, RZ, RZ, UR40 ;  /* 0x00000028ff037e24 */ /* 0x002fc6000f8e00ff */
[----:B------:R-:W-:-:S03]  /*5200*/  LOP3.LUT R17, R17, 0xfffffff7, RZ, 0xc0, !PT ;  /* 0xfffffff711117812 */ /* 0x000fc600078ec0ff */
[----:B------:R-:W-:Y:S02]  /*5210*/  @!P2 IADD3 R152, P0, P1, R153, UR39, R6 ;  /* 0x000000279998ac10 */ /* 0x000fe4000f91e006 */
[----:B------:R-:W-:Y:S02]  /*5220*/  @P2 LOP3.LUT R17, R17, 0x8, RZ, 0xfc, !PT ;  /* 0x0000000811112812 */ /* 0x000fe400078efcff */
[----:B------:R-:W-:Y:S02]  /*5230*/  @!P2 IADD3.X R153, R3, UR38, R7, P0, P1 ;  /* 0x000000260399ac10 */ /* 0x000fe400087e2407 */
[----:B------:R-:W-:Y:S02]  /*5240*/  ISETP.LT.OR P2, PT, R0, 0x12, !P3 ;  /* 0x000000120000780c */ /* 0x000fe40005f41670 */
[----:B------:R-:W-:-:S04]  /*5250*/  @!P6 IADD3 R220, P0, R186, UR41, RZ ;  /* 0x00000029badcec10 */ /* 0x000fc8000ff1e0ff */
[----:B--2---:R-:W-:Y:S02]  /*5260*/  @!P6 IADD3.X R221, R187, UR40, RZ, P0, !PT ;  /* 0x00000028bbddec10 */ /* 0x004fe400087fe4ff */
[----:B---3--:R-:W-:-:S05]  /*5270*/  @!P6 PRMT R4, R22, 0x8880, RZ ;  /* 0x000088801604e816 */ /* 0x008fca00000000ff */
[----:B------:R-:W-:-:S04]  /*5280*/  @!P6 IMAD R5, R4, R19, RZ ;  /* 0x000000130405e224 */ /* 0x000fc800078e02ff */
[----:B------:R-:W-:-:S05]  /*5290*/  @!P6 IMAD R3, R154, R18, R5 ;  /* 0x000000129a03e224 */ /* 0x000fca00078e0205 */
[----:B------:R1:W-:Y:S04]  /*52a0*/  @!P6 STG.E.U8 desc[UR50][R220.64+0x10], R3 ;  /* 0x00001003dc00e986 */ /* 0x0003e8000c101132 */
[----:B------:R-:W2:Y:S01]  /*52b0*/  @!P2 LDG.E.U8 R22, desc[UR50][R10.64+0x11] ;  /* 0x000011320a16a981 */ /* 0x000ea2000c1e1100 */
[----:B------:R-:W-:Y:S01]  /*52c0*/  ISETP.LT.OR P1, PT, R0, 0x52, !P3 ;  /* 0x000000520000780c */ /* 0x000fe20005f21670 */
[----:B------:R-:W-:Y:S01]  /*52d0*/  IMAD.U32 R229, RZ, RZ, UR41 ;  /* 0x00000029ffe57e24 */ /* 0x000fe2000f8e00ff */
[----:B------:R-:W-:Y:S01]  /*52e0*/  LOP3.LUT R16, R16, 0xff7fffff, RZ, 0xc0, !PT ;  /* 0xff7fffff10107812 */ /* 0x000fe200078ec0ff */
[----:B------:R-:W-:-:S03]  /*52f0*/  IMAD.U32 R4, RZ, RZ, UR40 ;  /* 0x00000028ff047e24 */ /* 0x000fc6000f8e00ff */
[----:B------:R-:W-:-:S04]  /*5300*/  @P5 LOP3.LUT R16, R16, 0x800000, RZ, 0xfc, !PT ;  /* 0x0080000010105812 */ /* 0x000fc800078efcff */
[----:B------:R-:W-:-:S03]  /*5310*/  LOP3.LUT R16, R16, 0x7fffffff, RZ, 0xc0, !PT ;  /* 0x7fffffff10107812 */ /* 0x000fc600078ec0ff */
[----:B-1----:R-:W-:Y:S02]  /*5320*/  @!P1 IADD3 R220, P0, P6, R229, UR39, R6 ;  /* 0x00000027e5dc9c10 */ /* 0x002fe4000fe1e006 */
[----:B------:R-:W-:Y:S02]  /*5330*/  @P1 LOP3.LUT R16, R16, 0x80000000, RZ, 0xfc, !PT ;  /* 0x8000000010101812 */ /* 0x000fe400078efcff */
[----:B------:R-:W-:Y:S02]  /*5340*/  @!P1 IADD3.X R221, R4, UR38, R7, P0, P6 ;  /* 0x0000002604dd9c10 */ /* 0x000fe400087ec407 */
[----:B------:R-:W-:Y:S01]  /*5350*/  ISETP.LT.OR P1, PT, R0, 0x59, !P3 ;  /* 0x000000590000780c */ /* 0x000fe20005f21670 */
[----:B------:R-:W-:Y:S02]  /*5360*/  IMAD.U32 R3, RZ, RZ, UR41 ;  /* 0x00000029ff037e24 */ /* 0x000fe4000f8e00ff */
        /* <DEDUP_REMOVED lines=13> */
[----:B------:R-:W-:Y:S01]  /*5440*/  LOP3.LUT R17, R17, 0xffffffdf, RZ, 0xc0, !PT ;  /* 0xffffffdf11117812 */ /* 0x000fe200078ec0ff */
[----:B------:R-:W-:-:S03]  /*5450*/  IMAD.U32 R3, RZ, RZ, UR40 ;  /* 0x00000028ff037e24 */ /* 0x000fc6000f8e00ff */
        /* <DEDUP_REMOVED lines=8> */
[----:B------:R-:W2:Y:S01]  /*54e0*/  @!P6 LDG.E.U8 R22, desc[UR50][R184.64+0x19] ;  /* 0x00001932b816e981 */ /* 0x000ea2000c1e1100 */
[----:B------:R-:W-:Y:S02]  /*54f0*/  LOP3.LUT P5, RZ, R16, 0x10, RZ, 0xc0, !PT ;  /* 0x0000001010ff7812 */ /* 0x000fe400078ac0ff */
[----:B------:R-:W-:Y:S02]  /*5500*/  LOP3.LUT R17, R17, 0xfffffffd, RZ, 0xc0, !PT ;  /* 0xfffffffd11117812 */ /* 0x000fe400078ec0ff */
[----:B--2---:R-:W-:-:S05]  /*5510*/  @!P6 PRMT R4, R22, 0x8880, RZ ;  /* 0x000088801604e816 */ /* 0x004fca00000000ff */
[----:B------:R-:W-:-:S04]  /*5520*/  @!P6 IMAD R5, R4, R19, RZ ;  /* 0x000000130405e224 */ /* 0x000fc800078e02ff */
[----:B------:R-:W-:-:S05]  /*5530*/  @!P6 IMAD R229, R157, R18, R5 ;  /* 0x000000129de5e224 */ /* 0x000fca00078e0205 */
[----:B------:R2:W-:Y:S04]  /*5540*/  @!P6 STG.E.U8 desc[UR50][R186.64+0x19], R229 ;  /* 0x000019e5ba00e986 */ /* 0x0005e8000c101132 */
[----:B------:R-:W3:Y:S01]  /*5550*/  @!P5 LDG.E.U8 R22, desc[UR50][R10.64+0x18] ;  /* 0x000018320a16d981 */ /* 0x000ee2000c1e1100 */
[----:B------:R-:W-:-:S04]  /*5560*/  @P1 LOP3.LUT R17, R17, 0x2, RZ, 0xfc, !PT ;  /* 0x0000000211111812 */ /* 0x000fc800078efcff */
[----:B------:R-:W-:-:S04]  /*5570*/  LOP3.LUT P1, RZ, R17, 0x800, RZ, 0xc0, !PT ;  /* 0x0000080011ff7812 */ /* 0x000fc8000782c0ff */
[----:B------:R-:W-:Y:S01]  /*5580*/  ISETP.LT.OR P2, PT, R0, 0x51, !P1 ;  /* 0x000000510000780c */ /* 0x000fe20004f41670 */
[----:B------:R-:W-:Y:S01]  /*5590*/  IMAD.U32 R157, RZ, RZ, UR41 ;  /* 0x00000029ff9d7e24 */ /* 0x000fe2000f8e00ff */
[----:B------:R-:W-:Y:S01]  /*55a0*/  LOP3.LUT P0, RZ, R16, 0x8, RZ, 0xc0, !PT ;  /* 0x0000000810ff7812 */ /* 0x000fe2000780c0ff */
[----:B-1----:R-:W-:-:S10]  /*55b0*/  IMAD.U32 R3, RZ, RZ, UR40 ;  /* 0x00000028ff037e24 */ /* 0x002fd4000f8e00ff */
[----:B------:R-:W-:-:S04]  /*55c0*/  @!P2 IADD3 R156, P3, P6, R157, UR43, R6 ;  /* 0x0000002b9d9cac10 */ /* 0x000fc8000fe7e006 */
[----:B------:R-:W-:Y:S02]  /*55d0*/  @!P2 IADD3.X R157, R3, UR42, R7, P3, P6 ;  /* 0x0000002a039dac10 */ /* 0x000fe40009fec407 */
[----:B---3--:R-:W-:-:S05]  /*55e0*/  @!P5 PRMT R4, R22, 0x8880, RZ ;  /* 0x000088801604d816 */ /* 0x008fca00000000ff */
[----:B------:R-:W-:-:S04]  /*55f0*/  @!P5 IMAD R5, R4, R19, RZ ;  /* 0x000000130405d224 */ /* 0x000fc800078e02ff */
[----:B------:R-:W-:-:S05]  /*5600*/  @!P5 IMAD R3, R158, R18, R5 ;  /* 0x000000129e03d224 */ /* 0x000fca00078e0205 */
[----:B------:R1:W-:Y:S04]  /*5610*/  @!P5 STG.E.U8 desc[UR50][R214.64+0x18], R3 ;  /* 0x00001803d600d986 */ /* 0x0003e8000c101132 */
[----:B------:R-:W3:Y:S01]  /*5620*/  @!P0 LDG.E.U8 R22, desc[UR50][R10.64+0x19] ;  /* 0x000019320a168981 */ /* 0x000ee2000c1e1100 */
[----:B------:R-:W-:Y:S02]  /*5630*/  ISETP.LT.OR P3, PT, R0, 0x52, !P1 ;  /* 0x000000520000780c */ /* 0x000fe40004f61670 */
[----:B------:R-:W-:Y:S01]  /*5640*/  LOP3.LUT R17, R17, 0xfffffffe, RZ, 0xc0, !PT ;  /* 0xfffffffe11117812 */ /* 0x000fe200078ec0ff */
[----:B--2---:R-:W-:-:S03]  /*5650*/  IMAD.U32 R229, RZ, RZ, UR41 ;  /* 0x00000029ffe57e24 */ /* 0x004fc6000f8e00ff */
[----:B------:R-:W-:Y:S01]  /*5660*/  @P2 LOP3.LUT R17, R17, 0x1, RZ, 0xfc, !PT ;  /* 0x0000000111112812 */ /* 0x000fe200078efcff */
[----:B------:R-:W-:-:S03]  /*5670*/  IMAD.U32 R4, RZ, RZ, UR40 ;  /* 0x00000028ff047e24 */ /* 0x000fc6000f8e00ff */
[----:B------:R-:W-:-:S03]  /*5680*/  LOP3.LUT P2, RZ, R17, 0x400, RZ, 0xc0, !PT ;  /* 0x0000040011ff7812 */ /* 0x000fc6000784c0ff */
[----:B-1----:R-:W-:Y:S02]  /*5690*/  @!P3 IADD3 R214, P5, P6, R229, UR43, R6 ;  /* 0x0000002be5d6bc10 */ /* 0x002fe4000febe006 */
[----:B------:R-:W-:Y:S02]  /*56a0*/  LOP3.LUT R17, R17, 0xffffff7f, RZ, 0xc0, !PT ;  /* 0xffffff7f11117812 */ /* 0x000fe400078ec0ff */
[----:B------:R-:W-:Y:S02]  /*56b0*/  @!P3 IADD3.X R215, R4, UR42, R7, P5, P6 ;  /* 0x0000002a04d7bc10 */ /* 0x000fe4000afec407 */
[----:B------:R-:W-:Y:S02]  /*56c0*/  @P3 LOP3.LUT R17, R17, 0x80, RZ, 0xfc, !PT ;  /* 0x0000008011113812 */ /* 0x000fe400078efcff */
        /* <DEDUP_REMOVED lines=27> */
[----:B------:R-:W-:Y:S01]  /*5880*/  @!P6 STG.E.U8 desc[UR50][R182.64+0x11], R229 ;  /* 0x000011e5b600e986 */ /* 0x000fe2000c101132 */
[----:B------:R-:W-:-:S13]  /*5890*/  ISETP.LT.OR P6, PT, R0, 0x11, !P1 ;  /* 0x000000110000780c */ /* 0x000fda0004fc1670 */
[----:B------:R-:W2:Y:S01]  /*58a0*/  @!P6 LDG.E.U8 R22, desc[UR50][R8.64+0x10] ;  /* 0x000010320816e981 */ /* 0x000ea2000c1e1100 */
[----:B------:R-:W-:Y:S02]  /*58b0*/  @!P6 IADD3 R144, P3, R182, UR41, RZ ;  /* 0x00000029b690ec10 */ /* 0x000fe4000ff7e0ff */
[----:B------:R-:W-:Y:S02]  /*58c0*/  LOP3.LUT R16, R16, 0xffffffef, RZ, 0xc0, !PT ;  /* 0xffffffef10107812 */ /* 0x000fe400078ec0ff */
[----:B------:R-:W-:Y:S02]  /*58d0*/  @!P6 IADD3.X R145, R183, UR40, RZ, P3, !PT ;  /* 0x00000028b791ec10 */ /* 0x000fe40009ffe4ff */
[----:B------:R-:W-:Y:S02]  /*58e0*/  @P5 LOP3.LUT R16, R16, 0x10, RZ, 0xfc, !PT ;  /* 0x0000001010105812 */ /* 0x000fe400078efcff */
[----:B--2---:R-:W-:-:S05]  /*58f0*/  @!P6 PRMT R4, R22, 0x8880, RZ ;  /* 0x000088801604e816 */ /* 0x004fca00000000ff */
[----:B------:R-:W-:-:S04]  /*5900*/  @!P6 IMAD R5, R4, R19, RZ ;  /* 0x000000130405e224 */ /* 0x000fc800078e02ff */
[----:B-1----:R-:W-:-:S05]  /*5910*/  @!P6 IMAD R3, R146, R18, R5 ;  /* 0x000000129203e224 */ /* 0x002fca00078e0205 */
[----:B------:R1:W-:Y:S01]  /*5920*/  @!P6 STG.E.U8 desc[UR50][R144.64+0x10], R3 ;  /* 0x000010039000e986 */ /* 0x0003e2000c101132 */
[----:B------:R-:W-:-:S13]  /*5930*/  LOP3.LUT P6, RZ, R16, 0x20, RZ, 0xc0, !PT ;  /* 0x0000002010ff7812 */ /* 0x000fda00078cc0ff */
[----:B------:R-:W2:Y:S02]  /*5940*/  @!P6 LDG.E.U8 R22, desc[UR50][R8.64+0x11] ;  /* 0x000011320816e981 */ /* 0x000ea4000c1e1100 */
[----:B--2---:R-:W-:-:S05]  /*5950*/  @!P6 PRMT R4, R22, 0x8880, RZ ;  /* 0x000088801604e816 */ /* 0x004fca00000000ff */
[----:B------:R-:W-:-:S04]  /*5960*/  @!P6 IMAD R5, R4, R19, RZ ;  /* 0x000000130405e224 */ /* 0x000fc800078e02ff */
[----:B------:R-:W-:-:S05]  /*5970*/  @!P6 IMAD R147, R147, R18, R5 ;  /* 0x000000129393e224 */ /* 0x000fca00078e0205 */
[----:B------:R-:W-:Y:S01]  /*5980*/  @!P6 STG.E.U8 desc[UR50][R226.64+0x11], R147 ;  /* 0x00001193e200e986 */ /* 0x000fe2000c101132 */
[----:B------:R-:W-:-:S13]  /*5990*/  ISETP.LT.OR P6, PT, R0, 0x19, !P2 ;  /* 0x000000190000780c */ /* 0x000fda00057c1670 */
[----:B------:R-:W2:Y:S02]  /*59a0*/  @!P6 LDG.E.U8 R22, desc[UR50][R192.64+0x18] ;  /* 0x00001832c016e981 */ /* 0x000ea4000c1e1100 */
[----:B--2---:R-:W-:-:S05]  /*59b0*/  @!P6 PRMT R4, R22, 0x8880, RZ ;  /* 0x000088801604e816 */ /* 0x004fca00000000ff */
[----:B------:R-:W-:-:S04]  /*59c0*/  @!P6 IMAD R5, R4, R19, RZ ;  /* 0x000000130405e224 */ /* 0x000fc800078e02ff */
[----:B-1----:R-:W-:-:S05]  /*59d0*/  @!P6 IMAD R3, R148, R18, R5 ;  /* 0x000000129403e224 */ /* 0x002fca00078e0205 */
[----:B------:R1:W-:Y:S01]  /*59e0*/  @!P6 STG.E.U8 desc[UR50][R182.64+0x18], R3 ;  /* 0x00001803b600e986 */ /* 0x0003e2000c101132 */
[----:B------:R-:W-:-:S13]  /*59f0*/  ISETP.LT.OR P6, PT, R0, 0x1a, !P2 ;  /* 0x0000001a0000780c */ /* 0x000fda00057c1670 */
[----:B------:R-:W2:Y:S01]  /*5a00*/  @!P6 LDG.E.U8 R22, desc[UR50][R192.64+0x19] ;  /* 0x00001932c016e981 */ /* 0x000ea2000c1e1100 */
[C---:B------:R-:W-:Y:S02]  /*5a10*/  LOP3.LUT P5, RZ, R17.reuse, 0x200, RZ, 0xc0, !PT ;  /* 0x0000020011ff7812 */ /* 0x040fe400078ac0ff */
[C---:B------:R-:W-:Y:S02]  /*5a20*/  LOP3.LUT P0, RZ, R17.reuse, 0x100, RZ, 0xc0, !PT ;  /* 0x0000010011ff7812 */ /* 0x040fe4000780c0ff */
[----:B------:R-:W-:-:S04]  /*5a30*/  LOP3.LUT R17, R17, 0xffffffbf, RZ, 0xc0, !PT ;  /* 0xffffffbf11117812 */ /* 0x000fc800078ec0ff */
[----:B------:R-:W-:Y:S02]  /*5a40*/  @P1 LOP3.LUT R17, R17, 0x40, RZ, 0xfc, !PT ;  /* 0x0000004011111812 */ /* 0x000fe400078efcff */
[----:B------:R-:W-:Y:S02]  /*5a50*/  LOP3.LUT P1, RZ, R16, 0x80, RZ, 0xc0, !PT ;  /* 0x0000008010ff7812 */ /* 0x000fe4000782c0ff */
[----:B--2---:R-:W-:-:S05]  /*5a60*/  @!P6 PRMT R4, R22, 0x8880, RZ ;  /* 0x000088801604e816 */ /* 0x004fca00000000ff */
[----:B------:R-:W-:-:S04]  /*5a70*/  @!P6 IMAD R5, R4, R19, RZ ;  /* 0x000000130405e224 */ /* 0x000fc800078e02ff */
[----:B------:R-:W-:-:S05]  /*5a80*/  @!P6 IMAD R149, R149, R18, R5 ;  /* 0x000000129595e224 */ /* 0x000fca00078e0205 */
[----:B------:R-:W-:Y:S04]  /*5a90*/  @!P6 STG.E.U8 desc[UR50][R182.64+0x19], R149 ;  /* 0x00001995b600e986 */ /* 0x000fe8000c101132 */
[----:B------:R-:W2:Y:S01]  /*5aa0*/  @!P1 LDG.E.U8 R22, desc[UR50][R8.64+0x18] ;  /* 0x0000183208169981 */ /* 0x000ea2000c1e1100 */
[----:B------:R-:W-:Y:S02]  /*5ab0*/  LOP3.LUT P3, RZ, R16, 0x40, RZ, 0xc0, !PT ;  /* 0x0000004010ff7812 */ /* 0x000fe4000786c0ff */
[----:B--2---:R-:W-:-:S05]  /*5ac0*/  @!P1 PRMT R4, R22, 0x8880, RZ ;  /* 0x0000888016049816 */ /* 0x004fca00000000ff */
[----:B------:R-:W-:-:S04]  /*5ad0*/  @!P1 IMAD R5, R4, R19, RZ ;  /* 0x0000001304059224 */ /* 0x000fc800078e02ff */
[----:B-1----:R-:W-:-:S05]  /*5ae0*/  @!P1 IMAD R3, R150, R18, R5 ;  /* 0x0000001296039224 */ /* 0x002fca00078e0205 */
[----:B------:R1:W-:Y:S04]  /*5af0*/  @!P1 STG.E.U8 desc[UR50][R224.64+0x18], R3 ;  /* 0x00001803e0009986 */ /* 0x0003e8000c101132 */
[----:B------:R-:W2:Y:S01]  /*5b00*/  @!P3 LDG.E.U8 R22, desc[UR50][R8.64+0x19] ;  /* 0x000019320816b981 */ /* 0x000ea2000c1e1100 */
[----:B------:R-:W-:Y:S02]  /*5b10*/  ISETP.LT.OR P6, PT, R0, 0x21, !P0 ;  /* 0x000000210000780c */ /* 0x000fe400047c1670 */
[----:B--2---:R-:W-:-:S05]  /*5b20*/  @!P3 PRMT R4, R22, 0x8880, RZ ;  /* 0x000088801604b816 */ /* 0x004fca00000000ff */
[----:B------:R-:W-:-:S04]  /*5b30*/  @!P3 IMAD R5, R4, R19, RZ ;  /* 0x000000130405b224 */ /* 0x000fc800078e02ff */
[----:B------:R-:W-:-:S05]  /*5b40*/  @!P3 IMAD R151, R151, R18, R5 ;  /* 0x000000129797b224 */ /* 0x000fca00078e0205 */
[----:B------:R-:W-:Y:S04]  /*5b50*/  @!P3 STG.E.U8 desc[UR50][R222.64+0x19], R151 ;  /* 0x00001997de00b986 */ /* 0x000fe8000c101132 */
[----:B------:R-:W2:Y:S02]  /*5b60*/  @!P6 LDG.E.U8 R22, desc[UR50][R14.64+0x20] ;  /* 0x000020320e16e981 */ /* 0x000ea4000c1e1100 */
[----:B--2---:R-:W-:-:S05]  /*5b70*/  @!P6 PRMT R4, R22, 0x8880, RZ ;  /* 0x000088801604e816 */ /* 0x004fca00000000ff */
[----:B------:R-:W-:-:S04]  /*5b80*/  @!P6 IMAD R5, R4, R19, RZ ;  /* 0x000000130405e224 */ /* 0x000fc800078e02ff */
[----:B-1----:R-:W-:-:S05]  /*5b90*/  @!P6 IMAD R3, R136, R18, R5 ;  /* 0x000000128803e224 */ /* 0x002fca00078e0205 */
        /* <DEDUP_REMOVED lines=9> */
[----:B------:R-:W-:-:S04]  /*5c30*/  @!P6 IADD3 R136, P1, R6, UR41, RZ ;  /* 0x000000290688ec10 */ /* 0x000fc8000ff3e0ff */
[----:B------:R-:W-:Y:S02]  /*5c40*/  @!P6 IADD3.X R137, R7, UR40, RZ, P1, !PT ;  /* 0x000000280789ec10 */ /* 0x000fe40008ffe4ff */
[----:B---3--:R-:W-:-:S05]  /*5c50*/  @!P6 PRMT R4, R22, 0x8880, RZ ;  /* 0x000088801604e816 */ /* 0x008fca00000000ff */
[----:B------:R-:W-:-:S04]  /*5c60*/  @!P6 IMAD R5, R4, R19, RZ ;  /* 0x000000130405e224 */ /* 0x000fc800078e02ff */
[----:B-1----:R-:W-:-:S05]  /*5c70*/  @!P6 IMAD R3, R138, R18, R5 ;  /* 0x000000128a03e224 */ /* 0x002fca00078e0205 */
[----:B------:R1:W-:Y:S01]  /*5c80*/  @!P6 STG.E.U8 desc[UR50][R136.64+0x20], R3 ;  /* 0x000020038800e986 */ /* 0x0003e2000c101132 */
[----:B------:R-:W-:-:S13]  /*5c90*/  ISETP.LT.OR P6, PT, R0, 0x22, !P5 ;  /* 0x000000220000780c */ /* 0x000fda0006fc1670 */
[----:B------:R-:W3:Y:S01]  /*5ca0*/  @!P6 LDG.E.U8 R22, desc[UR50][R12.64+0x21] ;  /* 0x000021320c16e981 */ /* 0x000ee2000c1e1100 */
[----:B------:R-:W-:-:S04]  /*5cb0*/  @!P6 IADD3 R144, P1, R6, UR41, RZ ;  /* 0x000000290690ec10 */ /* 0x000fc8000ff3e0ff */
[----:B--2---:R-:W-:Y:S02]  /*5cc0*/  @!P6 IADD3.X R145, R7, UR40, RZ, P1, !PT ;  /* 0x000000280791ec10 */ /* 0x004fe40008ffe4ff */
[----:B---3--:R-:W-:-:S05]  /*5cd0*/  @!P6 PRMT R4, R22, 0x8880, RZ ;  /* 0x000088801604e816 */ /* 0x008fca00000000ff */
        /* <DEDUP_REMOVED lines=25> */
[----:B------:R-:W-:-:S04]  /*5e70*/  @!P6 IADD3 R138, P1, R6, UR41, RZ ;  /* 0x00000029068aec10 */ /* 0x000fc8000ff3e0ff */
[----:B------:R-:W-:Y:S02]  /*5e80*/  @!P6 IADD3.X R139, R7, UR40, RZ, P1, !PT ;  /* 0x00000028078bec10 */ /* 0x000fe40008ffe4ff */
        /* <DEDUP_REMOVED lines=16> */
[----:B------:R-:W-:-:S13]  /*5f90*/  LOP3.LUT P6, RZ, R16, 0x200, RZ, 0xc0, !PT ;  /* 0x0000020010ff7812 */ /* 0x000fda00078cc0ff */
[----:B------:R-:W2:Y:S01]  /*5fa0*/  @!P6 LDG.E.U8 R22, desc[UR50][R10.64+0x20] ;  /* 0x000020320a16e981 */ /* 0x000ea2000c1e1100 */
[----:B------:R-:W-:Y:S02]  /*5fb0*/  P2R R140, PR, RZ, 0x1 ;  /* 0x00000001ff8c7803 */ /* 0x000fe40000000000 */
        /* <DEDUP_REMOVED lines=17> */
[----:B------:R-:W2:Y:S01]  /*60d0*/  @!P6 LDG.E.U8 R22, desc[UR50][R184.64+0x29] ;  /* 0x00002932b816e981 */ /* 0x000ea2000c1e1100 */
        /* <DEDUP_REMOVED lines=60> */
[----:B------:R-:W-:-:S04]  /*64a0*/  ISETP.NE.AND P0, PT, R140, RZ, PT ;  /* 0x000000ff8c00720c */ /* 0x000fc80003f05270 */
        /* <DEDUP_REMOVED lines=360> */
[----:B------:R-:W-:Y:S02]  /*7b30*/  P2R R66, PR, RZ, 0x1 ;  /* 0x00000001ff427803 */ /* 0x000fe40000000000 */
        /* <DEDUP_REMOVED lines=93> */
[----:B------:R-:W-:Y:S02]  /*8110*/  ISETP.LT.OR P3, PT, R0, 0x61, !P5 ;  /* 0x000000610000780c */ /* 0x000fe40006f61670 */
[----:B--2---:R-:W-:-:S05]  /*8120*/  @!P0 PRMT R4, R22, 0x8880, RZ ;  /* 0x0000888016048816 */ /* 0x004fca00000000ff */
[----:B------:R-:W-:-:S04]  /*8130*/  @!P0 IMAD R5, R4, R19, RZ ;  /* 0x0000001304058224 */ /* 0x000fc800078e02ff */
[----:B-1----:R-:W-:-:S05]  /*8140*/  @!P0 IMAD R3, R54, R18, R5 ;  /* 0x0000001236038224 */ /* 0x002fca00078e0205 */
[----:B------:R1:W-:Y:S04]  /*8150*/  @!P0 STG.E.U8 desc[UR50][R212.64+0x58], R3 ;  /* 0x00005803d4008986 */ /* 0x0003e8000c101132 */
[----:B------:R-:W2:Y:S01]  /*8160*/  @!P1 LDG.E.U8 R22, desc[UR50][R8.64+0x59] ;  /* 0x0000593208169981 */ /* 0x000ea2000c1e1100 */
[----:B------:R-:W-:-:S04]  /*8170*/  @!P3 IADD3 R20, P6, R6, UR41, RZ ;  /* 0x000000290614bc10 */ /* 0x000fc8000ffde0ff */
[----:B------:R-:W-:Y:S02]  /*8180*/  @!P3 IADD3.X R21, R7, UR40, RZ, P6, !PT ;  /* 0x000000280715bc10 */ /* 0x000fe4000b7fe4ff */
[----:B------:R-:W-:-:S13]  /*8190*/  ISETP.LT.OR P6, PT, R0, 0x62, !P5 ;  /* 0x000000620000780c */ /* 0x000fda0006fc1670 */
[----:B------:R-:W-:-:S04]  /*81a0*/  @!P6 IADD3 R48, P0, R6, UR41, RZ ;  /* 0x000000290630ec10 */ /* 0x000fc8000ff1e0ff */
[----:B------:R-:W-:Y:S02]  /*81b0*/  @!P6 IADD3.X R49, R7, UR40, RZ, P0, !PT ;  /* 0x000000280731ec10 */ /* 0x000fe400087fe4ff */
[----:B------:R-:W-:Y:S02]  /*81c0*/  ISETP.NE.AND P0, PT, R66, RZ, PT ;  /* 0x000000ff4200720c */ /* 0x000fe40003f05270 */
        /* <DEDUP_REMOVED lines=27> */
[----:B------:R-:W2:Y:S01]  /*8380*/  @!P6 LDG.E.U8 R22, desc[UR50][R14.64+0x68] ;  /* 0x000068320e16e981 */ /* 0x000ea2000c1e1100 */
[----:B------:R-:W-:Y:S02]  /*8390*/  ISETP.LT.OR P0, PT, R0, 0x6a, !P0 ;  /* 0x0000006a0000780c */ /* 0x000fe40004701670 */
        /* <DEDUP_REMOVED lines=11> */
[----:B------:R-:W-:Y:S02]  /*8450*/  ISETP.LT.OR P5, PT, R0, 0x6a, !P5 ;  /* 0x0000006a0000780c */ /* 0x000fe40006fa1670 */
[----:B0-----:R-:W-:-:S04]  /*8460*/  @!P6 IADD3 R14, P0, R6, UR41, RZ ;  /* 0x00000029060eec10 */ /* 0x001fc8000ff1e0ff */
[----:B------:R-:W-:Y:S02]  /*8470*/  @!P6 IADD3.X R15, R7, UR40, RZ, P0, !PT ;  /* 0x00000028070fec10 */ /* 0x000fe400087fe4ff */
[----:B--2---:R-:W-:-:S05]  /*8480*/  @!P6 PRMT R4, R22, 0x8880, RZ ;  /* 0x000088801604e816 */ /* 0x004fca00000000ff */
[----:B------:R-:W-:-:S04]  /*8490*/  @!P6 IMAD R5, R4, R19, RZ ;  /* 0x000000130405e224 */ /* 0x000fc800078e02ff */
[----:B-1----:R-:W-:-:S05]  /*84a0*/  @!P6 IMAD R3, R46, R18, R5 ;  /* 0x000000122e03e224 */ /* 0x002fca00078e0205 */
[----:B------:R0:W-:Y:S04]  /*84b0*/  @!P6 STG.E.U8 desc[UR50][R14.64+0x68], R3 ;  /* 0x000068030e00e986 */ /* 0x0001e8000c101132 */
[----:B------:R-:W2:Y:S01]  /*84c0*/  @!P5 LDG.E.U8 R22, desc[UR50][R12.64+0x69] ;  /* 0x000069320c16d981 */ /* 0x000ea2000c1e1100 */
[----:B------:R-:W-:Y:S02]  /*84d0*/  ISETP.LT.OR P0, PT, R0, 0x61, !P4 ;  /* 0x000000610000780c */ /* 0x000fe40006701670 */
[----:B------:R-:W-:-:S04]  /*84e0*/  @!P5 IADD3 R20, P6, R6, UR41, RZ ;  /* 0x000000290614dc10 */ /* 0x000fc8000ffde0ff */
[----:B------:R-:W-:Y:S02]  /*84f0*/  @!P5 IADD3.X R21, R7, UR40, RZ, P6, !PT ;  /* 0x000000280715dc10 */ /* 0x000fe4000b7fe4ff */
[----:B--2---:R-:W-:-:S05]  /*8500*/  @!P5 PRMT R4, R22, 0x8880, RZ ;  /* 0x000088801604d816 */ /* 0x004fca00000000ff */
[----:B------:R-:W-:-:S04]  /*8510*/  @!P5 IMAD R5, R4, R19, RZ ;  /* 0x000000130405d224 */ /* 0x000fc800078e02ff */
[----:B------:R-:W-:-:S05]  /*8520*/  @!P5 IMAD R47, R47, R18, R5 ;  /* 0x000000122f2fd224 */ /* 0x000fca00078e0205 */
[----:B------:R-:W-:Y:S04]  /*8530*/  @!P5 STG.E.U8 desc[UR50][R20.64+0x69], R47 ;  /* 0x0000692f1400d986 */ /* 0x000fe8000c101132 */
[----:B------:R-:W2:Y:S01]  /*8540*/  @!P0 LDG.E.U8 R22, desc[UR50][R184.64+0x60] ;  /* 0x00006032b8168981 */ /* 0x000ea2000c1e1100 */
[----:B------:R-:W-:Y:S02]  /*8550*/  ISETP.LT.OR P5, PT, R0, 0x62, !P4 ;  /* 0x000000620000780c */ /* 0x000fe400067a1670 */
[----:B--2---:R-:W-:-:S05]  /*8560*/  @!P0 PRMT R4, R22, 0x8880, RZ ;  /* 0x0000888016048816 */ /* 0x004fca00000000ff */
[----:B------:R-:W-:-:S04]  /*8570*/  @!P0 IMAD R5, R4, R19, RZ ;  /* 0x0000001304058224 */ /* 0x000fc800078e02ff */
[----:B0-----:R-:W-:-:S05]  /*8580*/  @!P0 IMAD R3, R32, R18, R5 ;  /* 0x0000001220038224 */ /* 0x001fca00078e0205 */
[----:B------:R0:W-:Y:S04]  /*8590*/  @!P0 STG.E.U8 desc[UR50][R186.64+0x60], R3 ;  /* 0x00006003ba008986 */ /* 0x0001e8000c101132 */
[----:B------:R-:W2:Y:S01]  /*85a0*/  @!P5 LDG.E.U8 R22, desc[UR50][R184.64+0x61] ;  /* 0x00006132b816d981 */ /* 0x000ea2000c1e1100 */
[----:B------:R-:W-:-:S04]  /*85b0*/  LOP3.LUT P3, RZ, R17, 0x20, RZ, 0xc0, !PT ;  /* 0x0000002011ff7812 */ /* 0x000fc8000786c0ff */
[----:B------:R-:W-:Y:S02]  /*85c0*/  ISETP.LT.OR P0, PT, R0, 0x61, !P3 ;  /* 0x000000610000780c */ /* 0x000fe40005f01670 */
[----:B--2---:R-:W-:-:S05]  /*85d0*/  @!P5 PRMT R4, R22, 0x8880, RZ ;  /* 0x000088801604d816 */ /* 0x004fca00000000ff */
[----:B------:R-:W-:-:S04]  /*85e0*/  @!P5 IMAD R5, R4, R19, RZ ;  /* 0x000000130405d224 */ /* 0x000fc800078e02ff */
[----:B------:R-:W-:-:S05]  /*85f0*/  @!P5 IMAD R33, R33, R18, R5 ;  /* 0x000000122121d224 */ /* 0x000fca00078e0205 */
[----:B------:R-:W-:Y:S04]  /*8600*/  @!P5 STG.E.U8 desc[UR50][R186.64+0x61], R33 ;  /* 0x00006121ba00d986 */ /* 0x000fe8000c101132 */
[----:B------:R-:W2:Y:S01]  /*8610*/  @!P0 LDG.E.U8 R22, desc[UR50][R10.64+0x60] ;  /* 0x000060320a168981 */ /* 0x000ea2000c1e1100 */
[----:B------:R-:W-:Y:S02]  /*8620*/  IMAD.U32 R13, RZ, RZ, UR41 ;  /* 0x00000029ff0d7e24 */ /* 0x000fe4000f8e00ff */
[----:B------:R-:W-:-:S03]  /*8630*/  IMAD.U32 R15, RZ, RZ, UR40 ;  /* 0x00000028ff0f7e24 */ /* 0x000fc6000f8e00ff */
[----:B------:R-:W-:-:S04]  /*8640*/  @!P0 IADD3 R12, P5, P6, R13, UR39, R6 ;  /* 0x000000270d0c8c10 */ /* 0x000fc8000febe006 */
[----:B------:R-:W-:Y:S02]  /*8650*/  @!P0 IADD3.X R13, R15, UR38, R7, P5, P6 ;  /* 0x000000260f0d8c10 */ /* 0x000fe4000afec407 */
[----:B------:R-:W-:Y:S02]  /*8660*/  ISETP.LT.OR P5, PT, R0, 0x62, !P3 ;  /* 0x000000620000780c */ /* 0x000fe40005fa1670 */
[----:B--2---:R-:W-:-:S05]  /*8670*/  @!P0 PRMT R4, R22, 0x8880, RZ ;  /* 0x0000888016048816 */ /* 0x004fca00000000ff */
[----:B------:R-:W-:-:S04]  /*8680*/  @!P0 IMAD R5, R4, R19, RZ ;  /* 0x0000001304058224 */ /* 0x000fc800078e02ff */
[----:B0-----:R-:W-:-:S05]  /*8690*/  @!P0 IMAD R3, R34, R18, R5 ;  /* 0x0000001222038224 */ /* 0x001fca00078e0205 */
[----:B------:R0:W-:Y:S04]  /*86a0*/  @!P0 STG.E.U8 desc[UR50][R12.64+0x60], R3 ;  /* 0x000060030c008986 */ /* 0x0001e8000c101132 */
        /* <DEDUP_REMOVED lines=23> */
[----:B------:R-:W-:Y:S01]  /*8820*/  IMAD.U32 R13, RZ, RZ, UR41 ;  /* 0x00000029ff0d7e24 */ /* 0x000fe2000f8e00ff */
[----:B------:R-:W-:Y:S01]  /*8830*/  ISETP.LT.OR P3, PT, R0, 0x6a, !P3 ;  /* 0x0000006a0000780c */ /* 0x000fe20005f61670 */
[----:B0-----:R-:W-:-:S03]  /*8840*/  IMAD.U32 R3, RZ, RZ, UR40 ;  /* 0x00000028ff037e24 */ /* 0x001fc6000f8e00ff */
[----:B------:R-:W-:-:S04]  /*8850*/  @!P0 IADD3 R12, P4, P5, R13, UR39, R6 ;  /* 0x000000270d0c8c10 */ /* 0x000fc8000fd9e006 */
[----:B------:R-:W-:Y:S02]  /*8860*/  @!P0 IADD3.X R13, R3, UR38, R7, P4, P5 ;  /* 0x00000026030d8c10 */ /* 0x000fe4000a7ea407 */
[----:B--2---:R-:W-:-:S05]  /*8870*/  @!P0 PRMT R4, R22, 0x8880, RZ ;  /* 0x0000888016048816 */ /* 0x004fca00000000ff */
[----:B------:R-:W-:-:S04]  /*8880*/  @!P0 IMAD R5, R4, R19, RZ ;  /* 0x0000001304058224 */ /* 0x000fc800078e02ff */
[----:B------:R-:W-:-:S05]  /*8890*/  @!P0 IMAD R3, R38, R18, R5 ;  /* 0x0000001226038224 */ /* 0x000fca00078e0205 */
[----:B------:R0:W-:Y:S04]  /*88a0*/  @!P0 STG.E.U8 desc[UR50][R12.64+0x68], R3 ;  /* 0x000068030c008986 */ /* 0x0001e8000c101132 */
[----:B------:R-:W2:Y:S01]  /*88b0*/  @!P3 LDG.E.U8 R22, desc[UR50][R10.64+0x69] ;  /* 0x000069320a16b981 */ /* 0x000ea2000c1e1100 */
[----:B------:R-:W-:Y:S01]  /*88c0*/  IMAD.U32 R15, RZ, RZ, UR41 ;  /* 0x00000029ff0f7e24 */ /* 0x000fe2000f8e00ff */
[----:B------:R-:W-:-:S04]  /*88d0*/  ISETP.LT.OR P0, PT, R0, 0x61, !P2 ;  /* 0x000000610000780c */ /* 0x000fc80005701670 */
[----:B------:R-:W-:-:S04]  /*88e0*/  @!P3 IADD3 R14, P4, P5, R15, UR39, R6 ;  /* 0x000000270f0ebc10 */ /* 0x000fc8000fd9e006 */
[----:B------:R-:W-:Y:S02]  /*88f0*/  @!P3 IADD3.X R15, R21, UR38, R7, P4, P5 ;  /* 0x00000026150fbc10 */ /* 0x000fe4000a7ea407 */
        /* <DEDUP_REMOVED lines=29> */
[----:B------:R-:W-:Y:S01]  /*8ad0*/  ISETP.LT.OR P3, PT, R0, 0x69, !P2 ;  /* 0x000000690000780c */ /* 0x000fe20005761670 */
[----:B------:R-:W-:-:S03]  /*8ae0*/  IMAD.U32 R15, RZ, RZ, UR40 ;  /* 0x00000028ff0f7e24 */ /* 0x000fc6000f8e00ff */
        /* <DEDUP_REMOVED lines=17> */
[----:B------:R1:W-:Y:S04]  /*8c00*/  @!P2 STG.E.U8 desc[UR50][R182.64+0x69], R29 ;  /* 0x0000691db600a986 */ /* 0x0003e8000c101132 */
        /* <DEDUP_REMOVED lines=10> */
[----:B------:R-:W2:Y:S02]  /*8cb0*/  @!P1 LDG.E.U8 R22, desc[UR50][R8.64+0x69] ;  /* 0x0000693208169981 */ /* 0x000ea4000c1e1100 */
[----:B--2---:R-:W-:-:S05]  /*8cc0*/  @!P1 PRMT R0, R22, 0x8880, RZ ;  /* 0x0000888016009816 */ /* 0x004fca00000000ff */
[----:B------:R-:W-:-:S04]  /*8cd0*/  @!P1 IMAD R5, R0, R19, RZ ;  /* 0x0000001300059224 */ /* 0x000fc800078e02ff */
[----:B------:R-:W-:Y:S01]  /*8ce0*/  IMAD R31, R31, R18, R5 ;  /* 0x000000121f1f7224 */ /* 0x000fe200078e0205 */
[----:B-1----:R-:W-:Y:S06]  /*8cf0*/  @P1 BRA `(.L_x_59) ;  /* 0x0000003000cc1947 */ /* 0x002fec0003800000 */
[----:B------:R-:W-:Y:S02]  /*8d00*/  IMAD.U32 R5, RZ, RZ, UR41 ;  /* 0x00000029ff057e24 */ /* 0x000fe4000f8e00ff */
[----:B------:R-:W-:-:S03]  /*8d10*/  IMAD.U32 R3, RZ, RZ, UR40 ;  /* 0x00000028ff037e24 */ /* 0x000fc6000f8e00ff */
[----:B------:R-:W-:-:S04]  /*8d20*/  IADD3 R4, P0, P1, R5, UR43, R6 ;  /* 0x0000002b05047c10 */ /* 0x000fc8000f91e006 */
[----:B------:R-:W-:-:S05]  /*8d30*/  IADD3.X R5, R3, UR42, R7, P0, P1 ;  /* 0x0000002a03057c10 */ /* 0x000fca00087e2407 */
[----:B------:R0:W-:Y:S01]  /*8d40*/  STG.E.U8 desc[UR50][R4.64+0x69], R31 ;  /* 0x0000691f04007986 */ /* 0x0001e2000c101132 */
[----:B------:R-:W-:Y:S05]  /*8d50*/  BRA `(.L_x_59) ;  /* 0x0000003000b47947 */ /* 0x000fea0003800000 */
.L_x_30:
[----:B------:R-:W-:Y:S01]  /*8d60*/  ULDC.64 UR4, c[0x0][0x5c0] ;  /* 0x0001700000047ab9 */ /* 0x000fe20000000a00 */
[----:B------:R-:W-:Y:S01]  /*8d70*/  ISETP.GE.AND P5, PT, R3, 0x109, PT ;  /* 0x000001090300780c */ /* 0x000fe20003fa6270 */
[----:B------:R-:W-:Y:S01]  /*8d80*/  IMAD.U32 R7, RZ, RZ, UR10 ;  /* 0x0000000aff077e24 */ /* 0x000fe2000f8e00ff */
[----:B------:R-:W-:Y:S01]  /*8d90*/  IADD3 R4, P0, R6, UR4, RZ ;  /* 0x0000000406047c10 */ /* 0x000fe2000ff1e0ff */
[----:B------:R-:W-:Y:S01]  /*8da0*/  UIMAD UR4, UR11, 0x78, URZ ;  /* 0x000000780b0478a4 */ /* 0x000fe2000f8e023f */
[----:B------:R-:W-:Y:S01]  /*8db0*/  ISETP.LT.OR P6, PT, R0, 0xa, !P5 ;  /* 0x0000000a0000780c */ /* 0x000fe20006fc1670 */
[----:B------:R-:W-:Y:S01]  /*8dc0*/  IMAD.U32 R227, RZ, RZ, UR41 ;  /* 0x00000029ffe37e24 */ /* 0x000fe2000f8e00ff */
[----:B------:R-:W-:Y:S01]  /*8dd0*/  IADD3.X R5, R194, UR5, RZ, P0, !PT ;  /* 0x00000005c2057c10 */ /* 0x000fe200087fe4ff */
[----:B------:R-:W-:Y:S01]  /*8de0*/  IMAD.U32 R215, RZ, RZ, UR10 ;  /* 0x0000000affd77e24 */ /* 0x000fe2000f8e00ff */
[----:B------:R-:W-:Y:S01]  /*8df0*/  IADD3 R216, P0, R4, UR41, RZ ;  /* 0x0000002904d87c10 */ /* 0x000fe2000ff1e0ff */
[----:B------:R-:W-:Y:S01]  /*8e00*/  IMAD.U32 R8, RZ, RZ, UR40 ;  /* 0x00000028ff087e24 */ /* 0x000fe2000f8e00ff */
[C---:B------:R-:W-:Y:S01]  /*8e10*/  ISETP.LT.OR P4, PT, R0.reuse, 0x12, !P5 ;  /* 0x000000120000780c */ /* 0x040fe20006f81670 */
[----:B------:R-:W-:Y:S01]  /*8e20*/  IMAD.U32 R225, RZ, RZ, UR41 ;  /* 0x00000029ffe17e24 */ /* 0x000fe2000f8e00ff */
[----:B------:R-:W-:Y:S01]  /*8e30*/  IADD3.X R217, R5, UR40, RZ, P0, !PT ;  /* 0x0000002805d97c10 */ /* 0x000fe200087fe4ff */
[----:B------:R-:W-:Y:S01]  /*8e40*/  IMAD.U32 R11, RZ, RZ, UR40 ;  /* 0x00000028ff0b7e24 */ /* 0x000fe2000f8e00ff */
[----:B------:R-:W-:Y:S01]  /*8e50*/  ISETP.LT.OR P3, PT, R0, 0x19, !P5 ;  /* 0x000000190000780c */ /* 0x000fe20006f61670 */
[----:B------:R-:W-:Y:S01]  /*8e60*/  IMAD.U32 R223, RZ, RZ, UR41 ;  /* 0x00000029ffdf7e24 */ /* 0x000fe2000f8e00ff */
[----:B------:R-:W-:Y:S01]  /*8e70*/  LOP3.LUT R16, R16, 0xfffffff7, RZ, 0xc0, !PT ;  /* 0xfffffff710107812 */ /* 0x000fe200078ec0ff */
[----:B------:R-:W-:Y:S01]  /*8e80*/  IMAD.WIDE.U32 R6, R7, 0x78, R216 ;  /* 0x0000007807067825 */ /* 0x000fe200078e00d8 */
[----:B------:R-:W-:-:S02]  /*8e90*/  ISETP.LT.OR P2, PT, R0, 0x1a, !P5 ;  /* 0x0000001a0000780c */ /* 0x000fc40006f41670 */
[----:B------:R-:W-:Y:S01]  /*8ea0*/  LOP3.LUT R17, R17, 0xffffffdf, RZ, 0xc0, !PT ;  /* 0xffffffdf11117812 */ /* 0x000fe200078ec0ff */
[----:B------:R-:W-:Y:S01]  /*8eb0*/  VIADD R9, R7, UR4 ;  /* 0x0000000407097c36 */ /* 0x000fe20008000000 */
[----:B------:R-:W-:Y:S01]  /*8ec0*/  @!P6 IADD3 R226, P0, P1, R227, UR39, R6 ;  /* 0x00000027e3e2ec10 */ /* 0x000fe2000f91e006 */
[----:B------:R-:W-:Y:S01]  /*8ed0*/  IMAD.WIDE.U32 R214, R215, 0x78, R216 ;  /* 0x00000078d7d67825 */ /* 0x000fe200078e00d8 */
[----:B------:R-:W-:Y:S02]  /*8ee0*/  @P4 LOP3.LUT R16, R16, 0x8, RZ, 0xfc, !PT ;  /* 0x0000000810104812 */ /* 0x000fe400078efcff */
[----:B------:R-:W-:Y:S01]  /*8ef0*/  @!P6 IADD3.X R227, R8, UR38, R9, P0, P1 ;  /* 0x0000002608e3ec10 */ /* 0x000fe200087e2409 */
[----:B------:R-:W-:Y:S01]  /*8f00*/  VIADD R215, R215, UR4 ;  /* 0x00000004d7d77c36 */ /* 0x000fe20008000000 */
[--C-:B------:R-:W-:Y:S01]  /*8f10*/  @!P4 IADD3 R224, P0, P1, R225, UR39, R214.reuse ;  /* 0x00000027e1e0cc10 */ /* 0x100fe2000f91e0d6 */
[----:B------:R-:W-:Y:S01]  /*8f20*/  IMAD.U32 R13, RZ, RZ, UR40 ;  /* 0x00000028ff0d7e24 */ /* 0x000fe2000f8e00ff */
[----:B------:R-:W-:Y:S01]  /*8f30*/  LOP3.LUT R16, R16, 0xffffffef, RZ, 0xc0, !PT ;  /* 0xffffffef10107812 */ /* 0x000fe200078ec0ff */
[----:B------:R-:W-:Y:S01]  /*8f40*/  IMAD.U32 R221, RZ, RZ, UR41 ;  /* 0x00000029ffdd7e24 */ /* 0x000fe2000f8e00ff */
[--C-:B------:R-:W-:Y:S01]  /*8f50*/  @!P4 IADD3.X R225, R11, UR38, R215.reuse, P0, P1 ;  /* 0x000000260be1cc10 */ /* 0x100fe200087e24d7 */
[----:B------:R-:W-:Y:S01]  /*8f60*/  IMAD.U32 R15, RZ, RZ, UR40 ;  /* 0x00000028ff0f7e24 */ /* 0x000fe2000f8e00ff */
[--C-:B------:R-:W-:Y:S01]  /*8f70*/  @!P3 IADD3 R222, P0, P1, R223, UR39, R214.reuse ;  /* 0x00000027dfdebc10 */ /* 0x100fe2000f91e0d6 */
[----:B------:R-:W-:Y:S01]  /*8f80*/  IMAD.U32 R21, RZ, RZ, UR40 ;  /* 0x00000028ff157e24 */ /* 0x000fe2000f8e00ff */
[----:B------:R-:W-:Y:S01]  /*8f90*/  @P3 LOP3.LUT R16, R16, 0x10, RZ, 0xfc, !PT ;  /* 0x0000001010103812 */ /* 0x000fe200078efcff */
[----:B------:R-:W-:Y:S01]  /*8fa0*/  IMAD.U32 R193, RZ, RZ, UR40 ;  /* 0x00000028ffc17e24 */ /* 0x000fe2000f8e00ff */
[--C-:B------:R-:W-:Y:S01]  /*8fb0*/  @!P3 IADD3.X R223, R13, UR38, R215.reuse, P0, P1 ;  /* 0x000000260ddfbc10 */ /* 0x100fe200087e24d7 */
[----:B------:R-:W-:Y:S01]  /*8fc0*/  IMAD.U32 R195, RZ, RZ, UR40 ;  /* 0x00000028ffc37e24 */ /* 0x000fe2000f8e00ff */
[----:B------:R-:W-:Y:S01]  /*8fd0*/  LOP3.LUT R16, R16, 0xfffffffb, RZ, 0xc0, !PT ;  /* 0xfffffffb10107812 */ /* 0x000fe200078ec0ff */
[----:B------:R-:W-:Y:S01]  /*8fe0*/  IMAD.U32 R197, RZ, RZ, UR40 ;  /* 0x00000028ffc57e24 */ /* 0x000fe2000f8e00ff */
[----:B------:R-:W-:Y:S01]  /*8ff0*/  @!P2 IADD3 R220, P0, P1, R221, UR39, R214 ;  /* 0x00000027dddcac10 */ /* 0x000fe2000f91e0d6 */
[----:B------:R-:W-:Y:S01]  /*9000*/  IMAD.U32 R199, RZ, RZ, UR40 ;  /* 0x00000028ffc77e24 */ /* 0x000fe2000f8e00ff */
[----:B------:R-:W-:Y:S01]  /*9010*/  @P2 LOP3.LUT R16, R16, 0x4, RZ, 0xfc, !PT ;  /* 0x0000000410102812 */ /* 0x000fe200078efcff */
[----:B------:R-:W-:Y:S01]  /*9020*/  IMAD.U32 R201, RZ, RZ, UR40 ;  /* 0x00000028ffc97e24 */ /* 0x000fe2000f8e00ff */
[----:B------:R-:W-:Y:S01]  /*9030*/  @!P2 IADD3.X R221, R11, UR38, R215, P0, P1 ;  /* 0x000000260bddac10 */ /* 0x000fe200087e24d7 */
[----:B------:R-:W-:Y:S01]  /*9040*/  IMAD.U32 R11, RZ, RZ, UR41 ;  /* 0x00000029ff0b7e24 */ /* 0x000fe2000f8e00ff */
[----:B------:R-:W-:Y:S01]  /*9050*/  ISETP.LT.OR P2, PT, R0, 0x21, !P5 ;  /* 0x000000210000780c */ /* 0x000fe20006f41670 */
[----:B------:R-:W-:Y:S01]  /*9060*/  IMAD.U32 R203, RZ, RZ, UR40 ;  /* 0x00000028ffcb7e24 */ /* 0x000fe2000f8e00ff */
[----:B------:R-:W-:Y:S01]  /*9070*/  LOP3.LUT R16, R16, 0xfffffdff, RZ, 0xc0, !PT ;  /* 0xfffffdff10107812 */ /* 0x000fe200078ec0ff */
[----:B------:R-:W-:Y:S01]  /*9080*/  IMAD.U32 R205, RZ, RZ, UR40 ;  /* 0x00000028ffcd7e24 */ /* 0x000fe2000f8e00ff */
[C---:B------:R-:W-:Y:S01]  /*9090*/  ISETP.GE.AND P4, PT, R3.reuse, 0x1, PT ;  /* 0x000000010300780c */ /* 0x040fe20003f86270 */
[----:B------:R-:W-:Y:S01]  /*90a0*/  IMAD.U32 R207, RZ, RZ, UR40 ;  /* 0x00000028ffcf7e24 */ /* 0x000fe2000f8e00ff */
[----:B------:R-:W-:Y:S01]  /*90b0*/  ISETP.GE.AND P3, PT, R3, 0x9, PT ;  /* 0x000000090300780c */ /* 0x000fe20003f66270 */
[----:B------:R-:W-:-:S02]  /*90c0*/  IMAD.U32 R209, RZ, RZ, UR40 ;  /* 0x00000028ffd17e24 */ /* 0x000fc4000f8e00ff */
[----:B------:R-:W-:Y:S02]  /*90d0*/  IMAD.U32 R211, RZ, RZ, UR40 ;  /* 0x00000028ffd37e24 */ /* 0x000fe4000f8e00ff */
[----:B------:R-:W-:Y:S02]  /*90e0*/  IMAD.U32 R213, RZ, RZ, UR41 ;  /* 0x00000029ffd57e24 */ /* 0x000fe4000f8e00ff */
[----:B------:R-:W-:Y:S01]  /*90f0*/  @!P2 IADD3 R10, P0, P1, R11, UR39, R214 ;  /* 0x000000270b0aac10 */ /* 0x000fe2000f91e0d6 */
[----:B------:R-:W-:Y:S01]  /*9100*/  IMAD.U32 R212, RZ, RZ, UR41 ;  /* 0x00000029ffd47e24 */ /* 0x000fe2000f8e00ff */
[----:B------:R-:W-:Y:S02]  /*9110*/  @P2 LOP3.LUT R16, R16, 0x200, RZ, 0xfc, !PT ;  /* 0x0000020010102812 */ /* 0x000fe400078efcff */
[----:B------:R-:W-:Y:S01]  /*9120*/  @!P2 IADD3.X R11, R13, UR38, R215, P0, P1 ;  /* 0x000000260d0bac10 */ /* 0x000fe200087e24d7 */
[----:B------:R-:W-:Y:S01]  /*9130*/  IMAD.U32 R13, RZ, RZ, UR41 ;  /* 0x00000029ff0d7e24 */ /* 0x000fe2000f8e00ff */
[----:B------:R-:W-:-:S02]  /*9140*/  ISETP.LT.OR P2, PT, R0, 0x22, !P5 ;  /* 0x000000220000780c */ /* 0x000fc40006f41670 */
[----:B------:R-:W-:Y:S02]  /*9150*/  LOP3.LUT R16, R16, 0xfffffeff, RZ, 0xc0, !PT ;  /* 0xfffffeff10107812 */ /* 0x000fe400078ec0ff */
[----:B------:R-:W-:-:S09]  /*9160*/  @P4 LOP3.LUT R17, R17, 0x20, RZ, 0xfc, !PT ;  /* 0x0000002011114812 */ /* 0x000fd200078efcff */
        /* <DEDUP_REMOVED lines=79> */
[C---:B------:R-:W-:Y:S02]  /*9660*/  ISETP.LT.OR P0, PT, R0.reuse, 0x1, !P4 ;  /* 0x000000010000780c */ /* 0x040fe40006701670 */
[----:B------:R-:W-:Y:S02]  /*9670*/  ISETP.LT.OR P2, PT, R0, 0x5a, !P5 ;  /* 0x0000005a0000780c */ /* 0x000fe40006f41670 */
[----:B------:R-:W-:-:S09]  /*9680*/  LOP3.LUT R16, R16, 0xfff7ffff, RZ, 0xc0, !PT ;  /* 0xfff7ffff10107812 */ /* 0x000fd200078ec0ff */
[----:B------:R-:W-:Y:S02]  /*9690*/  @!P0 IMAD R184, R184, R18, RZ ;  /* 0x00000012b8b88224 */ /* 0x000fe400078e02ff */
[----:B------:R-:W-:-:S03]  /*96a0*/  @P2 LOP3.LUT R16, R16, 0x80000, RZ, 0xfc, !PT ;  /* 0x0008000010102812 */ /* 0x000fc600078efcff */
[----:B------:R0:W-:Y:S01]  /*96b0*/  @!P0 STG.E.U8 desc[UR50][R4.64], R184 ;  /* 0x000000b804008986 */ /* 0x0001e2000c101132 */
[----:B------:R-:W-:Y:S02]  /*96c0*/  ISETP.LT.OR P0, PT, R0, 0x2, !P4 ;  /* 0x000000020000780c */ /* 0x000fe40006701670 */
[----:B------:R-:W-:Y:S01]  /*96d0*/  LOP3.LUT R16, R16, 0xfeffffff, RZ, 0xc0, !PT ;  /* 0xfeffffff10107812 */ /* 0x000fe200078ec0ff */
[----:B0-----:R-:W-:-:S10]  /*96e0*/  IMAD.U32 R184, RZ, RZ, UR41 ;  /* 0x00000029ffb87e24 */ /* 0x001fd4000f8e00ff */
[----:B------:R-:W-:-:S05]  /*96f0*/  @!P0 IMAD R219, R185, R18, RZ ;  /* 0x00000012b9db8224 */ /* 0x000fca00078e02ff */
[----:B------:R-:W-:Y:S01]  /*9700*/  @!P0 STG.E.U8 desc[UR50][R4.64+0x1], R219 ;  /* 0x000001db04008986 */ /* 0x000fe2000c101132 */
[----:B------:R-:W-:-:S04]  /*9710*/  @!P2 IADD3 R184, P0, P1, R184, UR39, R214 ;  /* 0x00000027b8b8ac10 */ /* 0x000fc8000f91e0d6 */
[----:B------:R-:W-:Y:S02]  /*9720*/  @!P2 IADD3.X R185, R8, UR38, R215, P0, P1 ;  /* 0x0000002608b9ac10 */ /* 0x000fe400087e24d7 */
[C---:B------:R-:W-:Y:S02]  /*9730*/  ISETP.LT.OR P0, PT, R0.reuse, 0x1, !P3 ;  /* 0x000000010000780c */ /* 0x040fe40005f01670 */
[----:B------:R-:W-:-:S11]  /*9740*/  ISETP.LT.OR P2, PT, R0, 0x61, !P5 ;  /* 0x000000610000780c */ /* 0x000fd60006f41670 */
        /* <DEDUP_REMOVED lines=16> */
[----:B------:R-:W-:Y:S02]  /*9850*/  LOP3.LUT R16, R16, 0xfffbffff, RZ, 0xc0, !PT ;  /* 0xfffbffff10107812 */ /* 0x000fe400078ec0ff */
[----:B------:R-:W-:Y:S01]  /*9860*/  ISETP.LT.OR P4, PT, R0, 0x6a, !P5 ;  /* 0x0000006a0000780c */ /* 0x000fe20006f81670 */
[----:B0-----:R-:W-:-:S08]  /*9870*/  IMAD.U32 R188, RZ, RZ, UR41 ;  /* 0x00000029ffbc7e24 */ /* 0x001fd0000f8e00ff */
[----:B------:R-:W-:-:S05]  /*9880*/  @!P0 IMAD R229, R189, R18, RZ ;  /* 0x00000012bde58224 */ /* 0x000fca00078e02ff */
[----:B------:R0:W-:Y:S01]  /*9890*/  @!P0 STG.E.U8 desc[UR50][R4.64+0x9], R229 ;  /* 0x000009e504008986 */ /* 0x0001e2000c101132 */
[----:B------:R-:W-:-:S04]  /*98a0*/  @!P2 IADD3 R188, P0, P1, R188, UR39, R214 ;  /* 0x00000027bcbcac10 */ /* 0x000fc8000f91e0d6 */
[----:B------:R-:W-:Y:S02]  /*98b0*/  @!P2 IADD3.X R189, R8, UR38, R215, P0, P1 ;  /* 0x0000002608bdac10 */ /* 0x000fe400087e24d7 */
[C---:B------:R-:W-:Y:S02]  /*98c0*/  ISETP.LT.OR P0, PT, R0.reuse, 0x9, !P3 ;  /* 0x000000090000780c */ /* 0x040fe40005f01670 */
[----:B------:R-:W-:Y:S01]  /*98d0*/  ISETP.LT.OR P2, PT, R0, 0x69, !P5 ;  /* 0x000000690000780c */ /* 0x000fe20006f41670 */
[----:B0-----:R-:W-:-:S10]  /*98e0*/  IMAD.U32 R229, RZ, RZ, UR41 ;  /* 0x00000029ffe57e24 */ /* 0x001fd4000f8e00ff */
[----:B------:R-:W-:Y:S02]  /*98f0*/  @!P0 IMAD R190, R190, R18, RZ ;  /* 0x00000012bebe8224 */ /* 0x000fe400078e02ff */
[----:B------:R-:W-:-:S03]  /*9900*/  @P2 LOP3.LUT R16, R16, 0x40000, RZ, 0xfc, !PT ;  /* 0x0004000010102812 */ /* 0x000fc600078efcff */
[----:B------:R0:W-:Y:S01]  /*9910*/  @!P0 STG.E.U8 desc[UR50][R216.64+0x8], R190 ;  /* 0x000008bed8008986 */ /* 0x0001e2000c101132 */
[----:B------:R-:W-:Y:S02]  /*9920*/  ISETP.LT.OR P0, PT, R0, 0xa, !P3 ;  /* 0x0000000a0000780c */ /* 0x000fe40005f01670 */
[----:B------:R-:W-:-:S04]  /*9930*/  LOP3.LUT R16, R16, 0xffffffdf, RZ, 0xc0, !PT ;  /* 0xffffffdf10107812 */ /* 0x000fc800078ec0ff */
[----:B------:R-:W-:-:S07]  /*9940*/  @P4 LOP3.LUT R16, R16, 0x20, RZ, 0xfc, !PT ;  /* 0x0000002010104812 */ /* 0x000fce00078efcff */
[----:B------:R-:W-:Y:S02]  /*9950*/  @!P0 IMAD R219, R191, R18, RZ ;  /* 0x00000012bfdb8224 */ /* 0x000fe400078e02ff */
[----:B------:R-:W-:-:S03]  /*9960*/  IMAD.U32 R191, RZ, RZ, UR40 ;  /* 0x00000028ffbf7e24 */ /* 0x000fc6000f8e00ff */
[----:B------:R1:W-:Y:S01]  /*9970*/  @!P0 STG.E.U8 desc[UR50][R216.64+0x9], R219 ;  /* 0x000009dbd8008986 */ /* 0x0003e2000c101132 */
[----:B0-----:R-:W-:-:S04]  /*9980*/  @!P2 IADD3 R190, P0, P1, R229, UR39, R214 ;  /* 0x00000027e5beac10 */ /* 0x001fc8000f91e0d6 */
[----:B------:R-:W-:Y:S02]  /*9990*/  @!P2 IADD3.X R191, R191, UR38, R215, P0, P1 ;  /* 0x00000026bfbfac10 */ /* 0x000fe400087e24d7 */
[----:B------:R-:W-:-:S04]  /*99a0*/  ISETP.GE.AND P2, PT, R3, 0x81, PT ;  /* 0x000000810300780c */ /* 0x000fc80003f46270 */
[----:B------:R-:W-:Y:S01]  /*99b0*/  ISETP.LT.OR P0, PT, R0, 0x1, !P2 ;  /* 0x000000010000780c */ /* 0x000fe20005701670 */
[----:B-1----:R-:W-:-:S12]  /*99c0*/  IMAD.U32 R219, RZ, RZ, UR41 ;  /* 0x00000029ffdb7e24 */ /* 0x002fd8000f8e00ff */
[----:B------:R-:W-:Y:S02]  /*99d0*/  @!P0 IMAD R229, R176, R18, RZ ;  /* 0x00000012b0e58224 */ /* 0x000fe400078e02ff */
[----:B------:R-:W-:-:S05]  /*99e0*/  @!P0 IMAD.MOV.U32 R8, RZ, RZ, R6 ;  /* 0x000000ffff088224 */ /* 0x000fca00078e0006 */
[----:B------:R0:W-:Y:S01]  /*99f0*/  @!P0 STG.E.U8 desc[UR50][R8.64], R229 ;  /* 0x000000e508008986 */ /* 0x0001e2000c101132 */
[----:B------:R-:W-:-:S13]  /*9a00*/  ISETP.LT.OR P0, PT, R0, 0x2, !P2 ;  /* 0x000000020000780c */ /* 0x000fda0005701670 */
[----:B------:R-:W-:Y:S02]  /*9a10*/  @!P0 IMAD R228, R177, R18, RZ ;  /* 0x00000012b1e48224 */ /* 0x000fe400078e02ff */
[----:B0-----:R-:W-:Y:S02]  /*9a20*/  @!P0 IMAD.MOV.U32 R8, RZ, RZ, R6 ;  /* 0x000000ffff088224 */ /* 0x001fe400078e0006 */
[----:B------:R-:W-:-:S03]  /*9a30*/  IMAD.U32 R177, RZ, RZ, UR40 ;  /* 0x00000028ffb17e24 */ /* 0x000fc6000f8e00ff */
[----:B------:R0:W-:Y:S01]  /*9a40*/  @!P0 STG.E.U8 desc[UR50][R8.64+0x1], R228 ;  /* 0x000001e408008986 */ /* 0x0001e2000c101132 */
[----:B------:R-:W-:-:S04]  /*9a50*/  @!P4 IADD3 R176, P0, P1, R219, UR39, R214 ;  /* 0x00000027dbb0cc10 */ /* 0x000fc8000f91e0d6 */
[----:B------:R-:W-:Y:S02]  /*9a60*/  @!P4 IADD3.X R177, R177, UR38, R215, P0, P1 ;  /* 0x00000026b1b1cc10 */ /* 0x000fe400087e24d7 */
[----:B------:R-:W-:-:S04]  /*9a70*/  ISETP.GE.AND P0, PT, R3, 0x89, PT ;  /* 0x000000890300780c */ /* 0x000fc80003f06270 */
[----:B------:R-:W-:Y:S01]  /*9a80*/  ISETP.LT.OR P1, PT, R0, 0x1, !P0 ;  /* 0x000000010000780c */ /* 0x000fe20004721670 */
[----:B0-----:R-:W-:-:S12]  /*9a90*/  IMAD.U32 R8, RZ, RZ, UR40 ;  /* 0x00000028ff087e24 */ /* 0x001fd8000f8e00ff */
[----:B------:R-:W-:Y:S01]  /*9aa0*/  @!P1 IADD3 R218, P6, R6, UR41, RZ ;  /* 0x0000002906da9c10 */ /* 0x000fe2000ffde0ff */
[----:B------:R-:W-:-:S03]  /*9ab0*/  @!P1 IMAD R178, R178, R18, RZ ;  /* 0x00000012b2b29224 */ /* 0x000fc600078e02ff */
[----:B------:R-:W-:-:S05]  /*9ac0*/  @!P1 IADD3.X R219, R9, UR40, RZ, P6, !PT ;  /* 0x0000002809db9c10 */ /* 0x000fca000b7fe4ff */
[----:B------:R0:W-:Y:S01]  /*9ad0*/  @!P1 STG.E.U8 desc[UR50][R218.64], R178 ;  /* 0x000000b2da009986 */ /* 0x0001e2000c101132 */
[----:B------:R-:W-:-:S13]  /*9ae0*/  ISETP.LT.OR P1, PT, R0, 0x2, !P0 ;  /* 0x000000020000780c */ /* 0x000fda0004721670 */
[----:B0-----:R-:W-:-:S04]  /*9af0*/  @!P1 IADD3 R218, P6, R6, UR41, RZ ;  /* 0x0000002906da9c10 */ /* 0x001fc8000ffde0ff */
[----:B------:R-:W-:Y:S01]  /*9b00*/  @!P1 IADD3.X R219, R8, UR4, R7, P6, !PT ;  /* 0x0000000408db9c10 */ /* 0x000fe2000b7fe407 */
[----:B------:R-:W-:-:S05]  /*9b10*/  @!P1 IMAD R7, R179, R18, RZ ;  /* 0x00000012b3079224 */ /* 0x000fca00078e02ff */
[----:B------:R0:W-:Y:S01]  /*9b20*/  @!P1 STG.E.U8 desc[UR50][R218.64+0x1], R7 ;  /* 0x00000107da009986 */ /* 0x0001e2000c101132 */
[----:B------:R-:W-:-:S13]  /*9b30*/  ISETP.LT.OR P1, PT, R0, 0x9, !P2 ;  /* 0x000000090000780c */ /* 0x000fda0005721670 */
[----:B------:R-:W-:Y:S02]  /*9b40*/  @!P1 IMAD R229, R180, R18, RZ ;  /* 0x00000012b4e59224 */ /* 0x000fe400078e02ff */
[----:B0-----:R-:W-:-:S05]  /*9b50*/  @!P1 IMAD.MOV.U32 R7, RZ, RZ, R9 ;  /* 0x000000ffff079224 */ /* 0x001fca00078e0009 */
[----:B------:R0:W-:Y:S01]  /*9b60*/  @!P1 STG.E.U8 desc[UR50][R6.64+0x8], R229 ;  /* 0x000008e506009986 */ /* 0x0001e2000c101132 */
[----:B------:R-:W-:-:S13]  /*9b70*/  ISETP.LT.OR P1, PT, R0, 0xa, !P2 ;  /* 0x0000000a0000780c */ /* 0x000fda0005721670 */
[----:B------:R-:W-:Y:S02]  /*9b80*/  @!P1 IMAD R181, R181, R18, RZ ;  /* 0x00000012b5b59224 */ /* 0x000fe400078e02ff */
[----:B0-----:R-:W-:-:S05]  /*9b90*/  @!P1 IMAD.MOV.U32 R7, RZ, RZ, R9 ;  /* 0x000000ffff079224 */ /* 0x001fca00078e0009 */
[----:B------:R-:W-:Y:S01]  /*9ba0*/  @!P1 STG.E.U8 desc[UR50][R6.64+0x9], R181 ;  /* 0x000009b506009986 */ /* 0x000fe2000c101132 */
[----:B------:R-:W-:-:S13]  /*9bb0*/  ISETP.LT.OR P1, PT, R0, 0x9, !P0 ;  /* 0x000000090000780c */ /* 0x000fda0004721670 */
[----:B------:R-:W-:Y:S01]  /*9bc0*/  @!P1 IADD3 R178, P6, R6, UR41, RZ ;  /* 0x0000002906b29c10 */ /* 0x000fe2000ffde0ff */
[----:B------:R-:W-:-:S03]  /*9bd0*/  @!P1 IMAD R219, R182, R18, RZ ;  /* 0x00000012b6db9224 */ /* 0x000fc600078e02ff */
[----:B------:R-:W-:-:S05]  /*9be0*/  @!P1 IADD3.X R179, R9, UR40, RZ, P6, !PT ;  /* 0x0000002809b39c10 */ /* 0x000fca000b7fe4ff */
[----:B------:R0:W-:Y:S01]  /*9bf0*/  @!P1 STG.E.U8 desc[UR50][R178.64+0x8], R219 ;  /* 0x000008dbb2009986 */ /* 0x0001e2000c101132 */
[----:B------:R-:W-:-:S13]  /*9c00*/  ISETP.LT.OR P1, PT, R0, 0xa, !P0 ;  /* 0x0000000a0000780c */ /* 0x000fda0004721670 */
[----:B0-----:R-:W-:Y:S01]  /*9c10*/  @!P1 IADD3 R178, P6, R6, UR41, RZ ;  /* 0x0000002906b29c10 */ /* 0x001fe2000ffde0ff */
[----:B------:R-:W-:-:S03]  /*9c20*/  @!P1 IMAD R183, R183, R18, RZ ;  /* 0x00000012b7b79224 */ /* 0x000fc600078e02ff */
[----:B------:R-:W-:-:S05]  /*9c30*/  @!P1 IADD3.X R179, R9, UR40, RZ, P6, !PT ;  /* 0x0000002809b39c10 */ /* 0x000fca000b7fe4ff */
[----:B------:R0:W-:Y:S01]  /*9c40*/  @!P1 STG.E.U8 desc[UR50][R178.64+0x9], R183 ;  /* 0x000009b7b2009986 */ /* 0x0001e2000c101132 */
[----:B------:R-:W-:-:S04]  /*9c50*/  IADD3 R6, P1, R6, UR39, RZ ;  /* 0x0000002706067c10 */ /* 0x000fc8000ff3e0ff */
[----:B------:R-:W-:Y:S02]  /*9c60*/  IADD3.X R7, R9, UR38, RZ, P1, !PT ;  /* 0x0000002609077c10 */ /* 0x000fe40008ffe4ff */
[----:B------:R-:W-:-:S04]  /*9c70*/  ISETP.GE.AND P1, PT, R3, 0x101, PT ;  /* 0x000001010300780c */ /* 0x000fc80003f26270 */
[----:B------:R-:W-:-:S13]  /*9c80*/  ISETP.LT.OR P6, PT, R0, 0x1, !P1 ;  /* 0x000000010000780c */ /* 0x000fda0004fc1670 */
[----:B------:R-:W-:-:S05]  /*9c90*/  @!P6 IMAD R3, R168, R18, RZ ;  /* 0x00000012a803e224 */ /* 0x000fca00078e02ff */
[----:B------:R1:W-:Y:S01]  /*9ca0*/  @!P6 STG.E.U8 desc[UR50][R6.64], R3 ;  /* 0x000000030600e986 */ /* 0x0003e2000c101132 */
[----:B------:R-:W-:-:S13]  /*9cb0*/  ISETP.LT.OR P6, PT, R0, 0x2, !P1 ;  /* 0x000000020000780c */ /* 0x000fda0004fc1670 */
[----:B------:R-:W-:-:S05]  /*9cc0*/  @!P6 IMAD R181, R169, R18, RZ ;  /* 0x00000012a9b5e224 */ /* 0x000fca00078e02ff */
[----:B------:R-:W-:Y:S01]  /*9cd0*/  @!P6 STG.E.U8 desc[UR50][R6.64+0x1], R181 ;  /* 0x000001b50600e986 */ /* 0x000fe2000c101132 */
[----:B------:R-:W-:-:S13]  /*9ce0*/  ISETP.LT.OR P6, PT, R0, 0x1, !P5 ;  /* 0x000000010000780c */ /* 0x000fda0006fc1670 */
[----:B------:R-:W-:Y:S01]  /*9cf0*/  @!P6 IADD3 R8, P4, R6, UR41, RZ ;  /* 0x000000290608ec10 */ /* 0x000fe2000ff9e0ff */
[----:B0-----:R-:W-:-:S03]  /*9d00*/  @!P6 IMAD R179, R170, R18, RZ ;  /* 0x00000012aab3e224 */ /* 0x001fc600078e02ff */
[----:B------:R-:W-:-:S05]  /*9d10*/  @!P6 IADD3.X R9, R7, UR40, RZ, P4, !PT ;  /* 0x000000280709ec10 */ /* 0x000fca000a7fe4ff */
[----:B------:R-:W-:Y:S01]  /*9d20*/  @!P6 STG.E.U8 desc[UR50][R8.64], R179 ;  /* 0x000000b30800e986 */ /* 0x000fe2000c101132 */
[----:B------:R-:W-:-:S13]  /*9d30*/  ISETP.LT.OR P6, PT, R0, 0x2, !P5 ;  /* 0x000000020000780c */ /* 0x000fda0006fc1670 */
[----:B------:R-:W-:Y:S01]  /*9d40*/  @!P6 IADD3 R168, P4, R6, UR41, RZ ;  /* 0x0000002906a8ec10 */ /* 0x000fe2000ff9e0ff */
[----:B------:R-:W-:-:S03]  /*9d50*/  @!P6 IMAD R171, R171, R18, RZ ;  /* 0x00000012ababe224 */ /* 0x000fc600078e02ff */
[----:B------:R-:W-:-:S05]  /*9d60*/  @!P6 IADD3.X R169, R7, UR40, RZ, P4, !PT ;  /* 0x0000002807a9ec10 */ /* 0x000fca000a7fe4ff */
[----:B------:R-:W-:Y:S01]  /*9d70*/  @!P6 STG.E.U8 desc[UR50][R168.64+0x1], R171 ;  /* 0x000001aba800e986 */ /* 0x000fe2000c101132 */
[----:B------:R-:W-:-:S13]  /*9d80*/  ISETP.LT.OR P6, PT, R0, 0x9, !P1 ;  /* 0x000000090000780c */ /* 0x000fda0004fc1670 */
[----:B-1----:R-:W-:-:S05]  /*9d90*/  @!P6 IMAD R3, R172, R18, RZ ;  /* 0x00000012ac03e224 */ /* 0x002fca00078e02ff */
[----:B------:R0:W-:Y:S01]  /*9da0*/  @!P6 STG.E.U8 desc[UR50][R6.64+0x8], R3 ;  /* 0x000008030600e986 */ /* 0x0001e2000c101132 */
[----:B------:R-:W-:Y:S02]  /*9db0*/  ISETP.LT.OR P6, PT, R0, 0xa, !P1 ;  /* 0x0000000a0000780c */ /* 0x000fe40004fc1670 */
[----:B0-----:R-:W-:-:S11]  /*9dc0*/  P2R R3, PR, RZ, 0x2 ;  /* 0x00000002ff037803 */ /* 0x001fd60000000000 */
[----:B------:R-:W-:Y:S01]  /*9dd0*/  @!P6 IMAD R173, R173, R18, RZ ;  /* 0x00000012adade224 */ /* 0x000fe200078e02ff */
[----:B------:R-:W-:-:S04]  /*9de0*/  ISETP.LT.OR P1, PT, R0, 0xa, !P5 ;  /* 0x0000000a0000780c */ /* 0x000fc80006f21670 */
[----:B------:R0:W-:Y:S01]  /*9df0*/  @!P6 STG.E.U8 desc[UR50][R6.64+0x9], R173 ;  /* 0x000009ad0600e986 */ /* 0x0001e2000c101132 */
[C---:B------:R-:W-:Y:S02]  /*9e00*/  ISETP.LT.OR P6, PT, R0.reuse, 0x9, !P5 ;  /* 0x000000090000780c */ /* 0x040fe40006fc1670 */
[----:B------:R-:W-:-:S06]  /*9e10*/  ISETP.LT.OR P5, PT, R0, 0x11, !P5 ;  /* 0x000000110000780c */ /* 0x000fcc0006fa1670 */
[----:B------:R-:W-:-:S05]  /*9e20*/  @!P1 IMAD R175, R175, R18, RZ ;  /* 0x00000012afaf9224 */ /* 0x000fca00078e02ff */
[----:B------:R-:W-:Y:S01]  /*9e30*/  @!P6 IADD3 R8, P4, R6, UR41, RZ ;  /* 0x000000290608ec10 */ /* 0x000fe2000ff9e0ff */
[----:B------:R-:W-:-:S03]  /*9e40*/  @!P6 IMAD R169, R174, R18, RZ ;  /* 0x00000012aea9e224 */ /* 0x000fc600078e02ff */
[----:B------:R-:W-:Y:S02]  /*9e50*/  @!P6 IADD3.X R9, R7, UR40, RZ, P4, !PT ;  /* 0x000000280709ec10 */ /* 0x000fe4000a7fe4ff */
[----:B------:R-:W-:-:S03]  /*9e60*/  LOP3.LUT P4, RZ, R17, 0x20, RZ, 0xc0, !PT ;  /* 0x0000002011ff7812 */ /* 0x000fc6000788c0ff */
[----:B------:R1:W-:Y:S01]  /*9e70*/  @!P6 STG.E.U8 desc[UR50][R8.64+0x8], R169 ;  /* 0x000008a90800e986 */ /* 0x0003e2000c101132 */
[----:B------:R-:W-:-:S03]  /*9e80*/  ISETP.LT.OR P6, PT, R0, 0x11, !P4 ;  /* 0x000000110000780c */ /* 0x000fc600067c1670 */
[----:B------:R-:W-:Y:S10]  /*9e90*/  @!P1 STG.E.U8 desc[UR50][R226.64+0x9], R175 ;  /* 0x000009afe2009986 */ /* 0x000ff4000c101132 */
[----:B------:R-:W-:-:S05]  /*9ea0*/  @!P6 IMAD R171, R160, R18, RZ ;  /* 0x00000012a0abe224 */ /* 0x000fca00078e02ff */
[----:B------:R-:W-:Y:S01]  /*9eb0*/  @!P6 STG.E.U8 desc[UR50][R4.64+0x10], R171 ;  /* 0x000010ab0400e986 */ /* 0x000fe2000c101132 */
[----:B------:R-:W-:-:S13]  /*9ec0*/  ISETP.LT.OR P6, PT, R0, 0x12, !P4 ;  /* 0x000000120000780c */ /* 0x000fda00067c1670 */
[----:B------:R-:W-:-:S05]  /*9ed0*/  @!P6 IMAD R161, R161, R18, RZ ;  /* 0x00000012a1a1e224 */ /* 0x000fca00078e02ff */
[----:B------:R-:W-:Y:S01]  /*9ee0*/  @!P6 STG.E.U8 desc[UR50][R4.64+0x11], R161 ;  /* 0x000011a10400e986 */ /* 0x000fe2000c101132 */
[----:B------:R-:W-:-:S13]  /*9ef0*/  ISETP.LT.OR P6, PT, R0, 0x11, !P3 ;  /* 0x000000110000780c */ /* 0x000fda0005fc1670 */
[----:B0-----:R-:W-:-:S05]  /*9f00*/  @!P6 IMAD R7, R162, R18, RZ ;  /* 0x00000012a207e224 */ /* 0x001fca00078e02ff */
[----:B------:R0:W-:Y:S01]  /*9f10*/  @!P6 STG.E.U8 desc[UR50][R216.64+0x10], R7 ;  /* 0x00001007d800e986 */ /* 0x0001e2000c101132 */
[----:B------:R-:W-:-:S13]  /*9f20*/  ISETP.LT.OR P6, PT, R0, 0x12, !P3 ;  /* 0x000000120000780c */ /* 0x000fda0005fc1670 */
[----:B------:R-:W-:-:S05]  /*9f30*/  @!P6 IMAD R163, R163, R18, RZ ;  /* 0x00000012a3a3e224 */ /* 0x000fca00078e02ff */
[----:B------:R-:W-:Y:S01]  /*9f40*/  @!P6 STG.E.U8 desc[UR50][R216.64+0x11], R163 ;  /* 0x000011a3d800e986 */ /* 0x000fe2000c101132 */
[----:B------:R-:W-:-:S13]  /*9f50*/  ISETP.LT.OR P6, PT, R0, 0x19, !P4 ;  /* 0x000000190000780c */ /* 0x000fda00067c1670 */
[----:B-1----:R-:W-:-:S05]  /*9f60*/  @!P6 IMAD R9, R164, R18, RZ ;  /* 0x00000012a409e224 */ /* 0x002fca00078e02ff */
[----:B------:R1:W-:Y:S01]  /*9f70*/  @!P6 STG.E.U8 desc[UR50][R4.64+0x18], R9 ;  /* 0x000018090400e986 */ /* 0x0003e2000c101132 */
[----:B------:R-:W-:-:S13]  /*9f80*/  ISETP.LT.OR P6, PT, R0, 0x1a, !P4 ;  /* 0x0000001a0000780c */ /* 0x000fda00067c1670 */
[----:B------:R-:W-:-:S05]  /*9f90*/  @!P6 IMAD R165, R165, R18, RZ ;  /* 0x00000012a5a5e224 */ /* 0x000fca00078e02ff */
[----:B------:R-:W-:Y:S01]  /*9fa0*/  @!P6 STG.E.U8 desc[UR50][R4.64+0x19], R165 ;  /* 0x000019a50400e986 */ /* 0x000fe2000c101132 */
[----:B------:R-:W-:-:S13]  /*9fb0*/  ISETP.LT.OR P6, PT, R0, 0x19, !P3 ;  /* 0x000000190000780c */ /* 0x000fda0005fc1670 */
[----:B0-----:R-:W-:-:S05]  /*9fc0*/  @!P6 IMAD R7, R166, R18, RZ ;  /* 0x00000012a607e224 */ /* 0x001fca00078e02ff */
[----:B------:R-:W-:Y:S01]  /*9fd0*/  @!P6 STG.E.U8 desc[UR50][R216.64+0x18], R7 ;  /* 0x00001807d800e986 */ /* 0x000fe2000c101132 */
[----:B------:R-:W-:-:S13]  /*9fe0*/  ISETP.LT.OR P6, PT, R0, 0x1a, !P3 ;  /* 0x0000001a0000780c */ /* 0x000fda0005fc1670 */
[----:B------:R-:W-:-:S05]  /*9ff0*/  @!P6 IMAD R167, R167, R18, RZ ;  /* 0x00000012a7a7e224 */ /* 0x000fca00078e02ff */
[----:B------:R-:W-:Y:S01]  /*a000*/  @!P6 STG.E.U8 desc[UR50][R216.64+0x19], R167 ;  /* 0x000019a7d800e986 */ /* 0x000fe2000c101132 */
[----:B------:R-:W-:-:S13]  /*a010*/  ISETP.LT.OR P6, PT, R0, 0x11, !P2 ;  /* 0x000000110000780c */ /* 0x000fda00057c1670 */
[----:B-1----:R-:W-:-:S05]  /*a020*/  @!P6 IMAD R9, R152, R18, RZ ;  /* 0x000000129809e224 */ /* 0x002fca00078e02ff */
[----:B------:R0:W-:Y:S01]  /*a030*/  @!P6 STG.E.U8 desc[UR50][R214.64+0x10], R9 ;  /* 0x00001009d600e986 */ /* 0x0001e2000c101132 */
[----:B------:R-:W-:-:S13]  /*a040*/  ISETP.LT.OR P6, PT, R0, 0x12, !P2 ;  /* 0x000000120000780c */ /* 0x000fda00057c1670 */
[----:B------:R-:W-:Y:S02]  /*a050*/  @!P6 IMAD R161, R153, R18, RZ ;  /* 0x0000001299a1e224 */ /* 0x000fe400078e02ff */
[----:B------:R-:W-:Y:S02]  /*a060*/  @!P6 IMAD.MOV.U32 R8, RZ, RZ, R214 ;  /* 0x000000ffff08e224 */ /* 0x000fe400078e00d6 */
[----:B0-----:R-:W-:-:S05]  /*a070*/  @!P6 IMAD.MOV.U32 R9, RZ, RZ, R215 ;  /* 0x000000ffff09e224 */ /* 0x001fca00078e00d7 */
[----:B------:R0:W-:Y:S01]  /*a080*/  @!P6 STG.E.U8 desc[UR50][R8.64+0x11], R161 ;  /* 0x000011a10800e986 */ /* 0x0001e2000c101132 */
[----:B------:R-:W-:-:S13]  /*a090*/  ISETP.LT.OR P6, PT, R0, 0x11, !P0 ;  /* 0x000000110000780c */ /* 0x000fda00047c1670 */
[----:B------:R-:W-:Y:S01]  /*a0a0*/  @!P6 IADD3 R6, P1, R214, UR41, RZ ;  /* 0x00000029d606ec10 */ /* 0x000fe2000ff3e0ff */
[----:B------:R-:W-:-:S03]  /*a0b0*/  @!P6 IMAD R163, R154, R18, RZ ;  /* 0x000000129aa3e224 */ /* 0x000fc600078e02ff */
[----:B------:R-:W-:-:S05]  /*a0c0*/  @!P6 IADD3.X R7, R215, UR40, RZ, P1, !PT ;  /* 0x00000028d707ec10 */ /* 0x000fca0008ffe4ff */
[----:B------:R1:W-:Y:S01]  /*a0d0*/  @!P6 STG.E.U8 desc[UR50][R6.64+0x10], R163 ;  /* 0x000010a30600e986 */ /* 0x0003e2000c101132 */
[----:B------:R-:W-:-:S13]  /*a0e0*/  ISETP.LT.OR P6, PT, R0, 0x12, !P0 ;  /* 0x000000120000780c */ /* 0x000fda00047c1670 */
[----:B------:R-:W-:Y:S01]  /*a0f0*/  @!P6 IADD3 R152, P1, R214, UR41, RZ ;  /* 0x00000029d698ec10 */ /* 0x000fe2000ff3e0ff */
[----:B------:R-:W-:-:S03]  /*a100*/  @!P6 IMAD R155, R155, R18, RZ ;  /* 0x000000129b9be224 */ /* 0x000fc600078e02ff */
[----:B------:R-:W-:-:S05]  /*a110*/  @!P6 IADD3.X R153, R215, UR40, RZ, P1, !PT ;  /* 0x00000028d799ec10 */ /* 0x000fca0008ffe4ff */
[----:B------:R-:W-:Y:S01]  /*a120*/  @!P6 STG.E.U8 desc[UR50][R152.64+0x11], R155 ;  /* 0x0000119b9800e986 */ /* 0x000fe2000c101132 */
[----:B------:R-:W-:-:S13]  /*a130*/  ISETP.LT.OR P6, PT, R0, 0x19, !P2 ;  /* 0x000000190000780c */ /* 0x000fda00057c1670 */
[----:B0-----:R-:W-:Y:S02]  /*a140*/  @!P6 IMAD R161, R156, R18, RZ ;  /* 0x000000129ca1e224 */ /* 0x001fe400078e02ff */
[----:B-1----:R-:W-:Y:S02]  /*a150*/  @!P6 IMAD.MOV.U32 R6, RZ, RZ, R214 ;  /* 0x000000ffff06e224 */ /* 0x002fe400078e00d6 */
[----:B------:R-:W-:-:S05]  /*a160*/  @!P6 IMAD.MOV.U32 R7, RZ, RZ, R215 ;  /* 0x000000ffff07e224 */ /* 0x000fca00078e00d7 */
[----:B------:R0:W-:Y:S01]  /*a170*/  @!P6 STG.E.U8 desc[UR50][R6.64+0x18], R161 ;  /* 0x000018a10600e986 */ /* 0x0001e2000c101132 */
[----:B------:R-:W-:-:S13]  /*a180*/  ISETP.LT.OR P6, PT, R0, 0x1a, !P2 ;  /* 0x0000001a0000780c */ /* 0x000fda00057c1670 */
[----:B------:R-:W-:Y:S02]  /*a190*/  @!P6 IMAD R157, R157, R18, RZ ;  /* 0x000000129d9de224 */ /* 0x000fe400078e02ff */
[----:B0-----:R-:W-:Y:S02]  /*a1a0*/  @!P6 IMAD.MOV.U32 R6, RZ, RZ, R214 ;  /* 0x000000ffff06e224 */ /* 0x001fe400078e00d6 */
[----:B------:R-:W-:-:S05]  /*a1b0*/  @!P6 IMAD.MOV.U32 R7, RZ, RZ, R215 ;  /* 0x000000ffff07e224 */ /* 0x000fca00078e00d7 */
[----:B------:R0:W-:Y:S01]  /*a1c0*/  @!P6 STG.E.U8 desc[UR50][R6.64+0x19], R157 ;  /* 0x0000199d0600e986 */ /* 0x0001e2000c101132 */
[----:B------:R-:W-:-:S13]  /*a1d0*/  ISETP.LT.OR P6, PT, R0, 0x19, !P0 ;  /* 0x000000190000780c */ /* 0x000fda00047c1670 */
[----:B------:R-:W-:Y:S01]  /*a1e0*/  @!P6 IADD3 R8, P1, R214, UR41, RZ ;  /* 0x00000029d608ec10 */ /* 0x000fe2000ff3e0ff */
[----:B------:R-:W-:-:S03]  /*a1f0*/  @!P6 IMAD R155, R158, R18, RZ ;  /* 0x000000129e9be224 */ /* 0x000fc600078e02ff */
[----:B------:R-:W-:-:S05]  /*a200*/  @!P6 IADD3.X R9, R215, UR40, RZ, P1, !PT ;  /* 0x00000028d709ec10 */ /* 0x000fca0008ffe4ff */
[----:B------:R-:W-:Y:S01]  /*a210*/  @!P6 STG.E.U8 desc[UR50][R8.64+0x18], R155 ;  /* 0x0000189b0800e986 */ /* 0x000fe2000c101132 */
[----:B------:R-:W-:-:S13]  /*a220*/  ISETP.LT.OR P6, PT, R0, 0x1a, !P0 ;  /* 0x0000001a0000780c */ /* 0x000fda00047c1670 */
[----:B------:R-:W-:Y:S01]  /*a230*/  @!P6 IADD3 R152, P1, R214, UR41, RZ ;  /* 0x00000029d698ec10 */ /* 0x000fe2000ff3e0ff */
[----:B------:R-:W-:-:S03]  /*a240*/  @!P6 IMAD R159, R159, R18, RZ ;  /* 0x000000129f9fe224 */ /* 0x000fc600078e02ff */
[----:B------:R-:W-:Y:S02]  /*a250*/  @!P6 IADD3.X R153, R215, UR40, RZ, P1, !PT ;  /* 0x00000028d799ec10 */ /* 0x000fe40008ffe4ff */
[----:B------:R-:W-:-:S03]  /*a260*/  ISETP.NE.AND P1, PT, R3, RZ, PT ;  /* 0x000000ff0300720c */ /* 0x000fc60003f25270 */
[----:B------:R1:W-:Y:S01]  /*a270*/  @!P6 STG.E.U8 desc[UR50][R152.64+0x19], R159 ;  /* 0x0000199f9800e986 */ /* 0x0003e2000c101132 */
[----:B0-----:R-:W-:-:S04]  /*a280*/  IADD3 R6, P6, R214, UR39, RZ ;  /* 0x00000027d6067c10 */ /* 0x001fc8000ffde0ff */
[----:B------:R-:W-:Y:S02]  /*a290*/  IADD3.X R7, R215, UR38, RZ, P6, !PT ;  /* 0x00000026d7077c10 */ /* 0x000fe4000b7fe4ff */
[----:B------:R-:W-:Y:S01]  /*a2a0*/  ISETP.LT.OR P6, PT, R0, 0x11, !P1 ;  /* 0x000000110000780c */ /* 0x000fe20004fc1670 */
[----:B-1----:R-:W-:-:S12]  /*a2b0*/  @!P5 IMAD R153, R146, R18, RZ ;  /* 0x000000129299d224 */ /* 0x002fd800078e02ff */
[----:B------:R-:W-:-:S05]  /*a2c0*/  @!P6 IMAD R3, R144, R18, RZ ;  /* 0x000000129003e224 */ /* 0x000fca00078e02ff */
[----:B------:R0:W-:Y:S01]  /*a2d0*/  @!P6 STG.E.U8 desc[UR50][R6.64+0x10], R3 ;  /* 0x000010030600e986 */ /* 0x0001e2000c101132 */
[----:B------:R-:W-:-:S13]  /*a2e0*/  ISETP.LT.OR P6, PT, R0, 0x12, !P1 ;  /* 0x000000120000780c */ /* 0x000fda0004fc1670 */
[----:B------:R-:W-:-:S05]  /*a2f0*/  @!P6 IMAD R145, R145, R18, RZ ;  /* 0x000000129191e224 */ /* 0x000fca00078e02ff */
[----:B------:R1:W-:Y:S01]  /*a300*/  @!P6 STG.E.U8 desc[UR50][R6.64+0x11], R145 ;  /* 0x000011910600e986 */ /* 0x0003e2000c101132 */
[----:B------:R-:W-:-:S04]  /*a310*/  @!P5 IADD3 R8, P6, R6, UR41, RZ ;  /* 0x000000290608dc10 */ /* 0x000fc8000ffde0ff */
[----:B------:R-:W-:Y:S02]  /*a320*/  @!P5 IADD3.X R9, R7, UR40, RZ, P6, !PT ;  /* 0x000000280709dc10 */ /* 0x000fe4000b7fe4ff */
[----:B------:R-:W-:-:S03]  /*a330*/  LOP3.LUT P6, RZ, R16, 0x4, RZ, 0xc0, !PT ;  /* 0x0000000410ff7812 */ /* 0x000fc600078cc0ff */
[----:B------:R2:W-:Y:S01]  /*a340*/  @!P5 STG.E.U8 desc[UR50][R8.64+0x10], R153 ;  /* 0x000010990800d986 */ /* 0x0005e2000c101132 */
[----:B------:R-:W-:-:S09]  /*a350*/  LOP3.LUT P5, RZ, R16, 0x8, RZ, 0xc0, !PT ;  /* 0x0000000810ff7812 */ /* 0x000fd200078ac0ff */
[----:B------:R-:W-:-:S04]  /*a360*/  @!P6 IMAD R151, R151, R18, RZ ;  /* 0x000000129797e224 */ /* 0x000fc800078e02ff */
        /* <DEDUP_REMOVED lines=8> */
[----:B------:R-:W-:-:S13]  /*a3f0*/  LOP3.LUT P5, RZ, R16, 0x10, RZ, 0xc0, !PT ;  /* 0x0000001010ff7812 */ /* 0x000fda00078ac0ff */
[----:B-1----:R-:W-:-:S05]  /*a400*/  @!P5 IMAD R145, R150, R18, RZ ;  /* 0x000000129691d224 */ /* 0x002fca00078e02ff */
[----:B------:R-:W-:Y:S01]  /*a410*/  @!P5 STG.E.U8 desc[UR50][R222.64+0x18], R145 ;  /* 0x00001891de00d986 */ /* 0x000fe2000c101132 */
[----:B------:R-:W-:-:S03]  /*a420*/  ISETP.LT.OR P5, PT, R0, 0x21, !P4 ;  /* 0x000000210000780c */ /* 0x000fc600067a1670 */
[----:B------:R-:W-:Y:S10]  /*a430*/  @!P6 STG.E.U8 desc[UR50][R220.64+0x19], R151 ;  /* 0x00001997dc00e986 */ /* 0x000ff4000c101132 */
[----:B--2---:R-:W-:-:S05]  /*a440*/  @!P5 IMAD R9, R136, R18, RZ ;  /* 0x000000128809d224 */ /* 0x004fca00078e02ff */
[----:B------:R1:W-:Y:S01]  /*a450*/  @!P5 STG.E.U8 desc[UR50][R4.64+0x20], R9 ;  /* 0x000020090400d986 */ /* 0x0003e2000c101132 */
[----:B------:R-:W-:-:S13]  /*a460*/  ISETP.LT.OR P5, PT, R0, 0x22, !P4 ;  /* 0x000000220000780c */ /* 0x000fda00067a1670 */
[----:B------:R-:W-:-:S05]  /*a470*/  @!P5 IMAD R137, R137, R18, RZ ;  /* 0x000000128989d224 */ /* 0x000fca00078e02ff */
[----:B------:R-:W-:Y:S01]  /*a480*/  @!P5 STG.E.U8 desc[UR50][R4.64+0x21], R137 ;  /* 0x000021890400d986 */ /* 0x000fe2000c101132 */
[----:B------:R-:W-:-:S13]  /*a490*/  ISETP.LT.OR P5, PT, R0, 0x21, !P3 ;  /* 0x000000210000780c */ /* 0x000fda0005fa1670 */
[----:B0-----:R-:W-:Y:S01]  /*a4a0*/  @!P5 IMAD R3, R138, R18, RZ ;  /* 0x000000128a03d224 */ /* 0x001fe200078e02ff */
[----:B------:R-:W-:-:S04]  /*a4b0*/  P2R R138, PR, RZ, 0x10 ;  /* 0x00000010ff8a7803 */ /* 0x000fc80000000000 */
[----:B------:R0:W-:Y:S01]  /*a4c0*/  @!P5 STG.E.U8 desc[UR50][R216.64+0x20], R3 ;  /* 0x00002003d800d986 */ /* 0x0001e2000c101132 */
[----:B------:R-:W-:-:S13]  /*a4d0*/  ISETP.LT.OR P5, PT, R0, 0x22, !P3 ;  /* 0x000000220000780c */ /* 0x000fda0005fa1670 */
[----:B------:R-:W-:-:S05]  /*a4e0*/  @!P5 IMAD R139, R139, R18, RZ ;  /* 0x000000128b8bd224 */ /* 0x000fca00078e02ff */
[----:B------:R-:W-:Y:S01]  /*a4f0*/  @!P5 STG.E.U8 desc[UR50][R216.64+0x21], R139 ;  /* 0x0000218bd800d986 */ /* 0x000fe2000c101132 */
[----:B------:R-:W-:-:S13]  /*a500*/  ISETP.LT.OR P5, PT, R0, 0x29, !P4 ;  /* 0x000000290000780c */ /* 0x000fda00067a1670 */
[----:B-1----:R-:W-:-:S05]  /*a510*/  @!P5 IMAD R9, R140, R18, RZ ;  /* 0x000000128c09d224 */ /* 0x002fca00078e02ff */
[----:B------:R1:W-:Y:S01]  /*a520*/  @!P5 STG.E.U8 desc[UR50][R4.64+0x28], R9 ;  /* 0x000028090400d986 */ /* 0x0003e2000c101132 */
[----:B------:R-:W-:Y:S02]  /*a530*/  ISETP.LT.OR P5, PT, R0, 0x2a, !P4 ;  /* 0x0000002a0000780c */ /* 0x000fe400067a1670 */
[----:B------:R-:W-:-:S11]  /*a540*/  LOP3.LUT P4, RZ, R16, 0x200, RZ, 0xc0, !PT ;  /* 0x0000020010ff7812 */ /* 0x000fd6000788c0ff */
        /* <DEDUP_REMOVED lines=9> */
[----:B------:R-:W-:Y:S02]  /*a5e0*/  @!P5 IMAD R137, R128, R18, RZ ;  /* 0x000000128089d224 */ /* 0x000fe400078e02ff */
[----:B------:R-:W-:Y:S02]  /*a5f0*/  @!P5 IMAD.MOV.U32 R8, RZ, RZ, R214 ;  /* 0x000000ffff08d224 */ /* 0x000fe400078e00d6 */
[----:B-1----:R-:W-:-:S05]  /*a600*/  @!P5 IMAD.MOV.U32 R9, RZ, RZ, R215 ;  /* 0x000000ffff09d224 */ /* 0x002fca00078e00d7 */
        /* <DEDUP_REMOVED lines=17> */
[----:B0-----:R-:W-:Y:S02]  /*a720*/  @!P5 IMAD R139, R132, R18, RZ ;  /* 0x00000012848bd224 */ /* 0x001fe400078e02ff */
[----:B------:R-:W-:Y:S02]  /*a730*/  @!P5 IMAD.MOV.U32 R8, RZ, RZ, R214 ;  /* 0x000000ffff08d224 */ /* 0x000fe400078e00d6 */
[----:B------:R-:W-:-:S05]  /*a740*/  @!P5 IMAD.MOV.U32 R9, RZ, RZ, R215 ;  /* 0x000000ffff09d224 */ /* 0x000fca00078e00d7 */
[----:B------:R0:W-:Y:S01]  /*a750*/  @!P5 STG.E.U8 desc[UR50][R8.64+0x28], R139 ;  /* 0x0000288b0800d986 */ /* 0x0001e2000c101132 */
[----:B------:R-:W-:-:S13]  /*a760*/  ISETP.LT.OR P5, PT, R0, 0x2a, !P2 ;  /* 0x0000002a0000780c */ /* 0x000fda00057a1670 */
[----:B------:R-:W-:Y:S02]  /*a770*/  @!P5 IMAD R133, R133, R18, RZ ;  /* 0x000000128585d224 */ /* 0x000fe400078e02ff */
[----:B0-----:R-:W-:Y:S02]  /*a780*/  @!P5 IMAD.MOV.U32 R8, RZ, RZ, R214 ;  /* 0x000000ffff08d224 */ /* 0x001fe400078e00d6 */
[----:B------:R-:W-:-:S05]  /*a790*/  @!P5 IMAD.MOV.U32 R9, RZ, RZ, R215 ;  /* 0x000000ffff09d224 */ /* 0x000fca00078e00d7 */
[----:B------:R-:W-:Y:S01]  /*a7a0*/  @!P5 STG.E.U8 desc[UR50][R8.64+0x29], R133 ;  /* 0x000029850800d986 */ /* 0x000fe2000c101132 */
[----:B------:R-:W-:-:S13]  /*a7b0*/  ISETP.LT.OR P5, PT, R0, 0x29, !P0 ;  /* 0x000000290000780c */ /* 0x000fda00047a1670 */
[----:B------:R-:W-:Y:S01]  /*a7c0*/  @!P5 IADD3 R128, P6, R214, UR41, RZ ;  /* 0x00000029d680dc10 */ /* 0x000fe2000ffde0ff */
[----:B------:R-:W-:-:S03]  /*a7d0*/  @!P5 IMAD R3, R134, R18, RZ ;  /* 0x000000128603d224 */ /* 0x000fc600078e02ff */
[----:B------:R-:W-:-:S05]  /*a7e0*/  @!P5 IADD3.X R129, R215, UR40, RZ, P6, !PT ;  /* 0x00000028d781dc10 */ /* 0x000fca000b7fe4ff */
[----:B------:R0:W-:Y:S01]  /*a7f0*/  @!P5 STG.E.U8 desc[UR50][R128.64+0x28], R3 ;  /* 0x000028038000d986 */ /* 0x0001e2000c101132 */
[----:B------:R-:W-:Y:S01]  /*a800*/  ISETP.LT.OR P5, PT, R0, 0x2a, !P0 ;  /* 0x0000002a0000780c */ /* 0x000fe200047a1670 */
[----:B0-----:R-:W-:-:S12]  /*a810*/  @!P4 IMAD R3, R122, R18, RZ ;  /* 0x000000127a03c224 */ /* 0x001fd800078e02ff */
[----:B------:R-:W-:Y:S01]  /*a820*/  @!P5 IADD3 R130, P6, R214, UR41, RZ ;  /* 0x00000029d682dc10 */ /* 0x000fe2000ffde0ff */
[----:B------:R-:W-:-:S03]  /*a830*/  @!P5 IMAD R135, R135, R18, RZ ;  /* 0x000000128787d224 */ /* 0x000fc600078e02ff */
[----:B------:R-:W-:Y:S02]  /*a840*/  @!P5 IADD3.X R131, R215, UR40, RZ, P6, !PT ;  /* 0x00000028d783dc10 */ /* 0x000fe4000b7fe4ff */
[----:B------:R-:W-:-:S03]  /*a850*/  LOP3.LUT P6, RZ, R16, 0x40, RZ, 0xc0, !PT ;  /* 0x0000004010ff7812 */ /* 0x000fc600078cc0ff */
[----:B------:R-:W-:Y:S01]  /*a860*/  @!P5 STG.E.U8 desc[UR50][R130.64+0x29], R135 ;  /* 0x000029878200d986 */ /* 0x000fe2000c101132 */
[----:B------:R-:W-:-:S09]  /*a870*/  ISETP.LT.OR P5, PT, R0, 0x21, !P1 ;  /* 0x000000210000780c */ /* 0x000fd20004fa1670 */
[----:B------:R-:W-:-:S04]  /*a880*/  @!P6 IMAD R127, R127, R18, RZ ;  /* 0x000000127f7fe224 */ /* 0x000fc800078e02ff */
[----:B------:R-:W-:-:S05]  /*a890*/  @!P5 IMAD R9, R120, R18, RZ ;  /* 0x000000127809d224 */ /* 0x000fca00078e02ff */
[----:B------:R0:W-:Y:S01]  /*a8a0*/  @!P5 STG.E.U8 desc[UR50][R6.64+0x20], R9 ;  /* 0x000020090600d986 */ /* 0x0001e2000c101132 */
[----:B------:R-:W-:-:S13]  /*a8b0*/  ISETP.LT.OR P5, PT, R0, 0x22, !P1 ;  /* 0x000000220000780c */ /* 0x000fda0004fa1670 */
[----:B------:R-:W-:-:S05]  /*a8c0*/  @!P5 IMAD R121, R121, R18, RZ ;  /* 0x000000127979d224 */ /* 0x000fca00078e02ff */
[----:B------:R-:W-:Y:S01]  /*a8d0*/  @!P5 STG.E.U8 desc[UR50][R6.64+0x21], R121 ;  /* 0x000021790600d986 */ /* 0x000fe2000c101132 */
[----:B------:R-:W-:-:S03]  /*a8e0*/  LOP3.LUT P5, RZ, R16, 0x100, RZ, 0xc0, !PT ;  /* 0x0000010010ff7812 */ /* 0x000fc600078ac0ff */
[----:B------:R-:W-:Y:S01]  /*a8f0*/  @!P4 STG.E.U8 desc[UR50][R10.64+0x20], R3 ;  /* 0x000020030a00c986 */ /* 0x000fe2000c101132 */
[----:B------:R-:W-:-:S09]  /*a900*/  ISETP.NE.AND P4, PT, R138, RZ, PT ;  /* 0x000000ff8a00720c */ /* 0x000fd20003f85270 */
[----:B------:R-:W-:-:S05]  /*a910*/  @!P5 IMAD R123, R123, R18, RZ ;  /* 0x000000127b7bd224 */ /* 0x000fca00078e02ff */
[----:B------:R-:W-:Y:S01]  /*a920*/  @!P5 STG.E.U8 desc[UR50][R12.64+0x21], R123 ;  /* 0x0000217b0c00d986 */ /* 0x000fe2000c101132 */
[----:B------:R-:W-:-:S13]  /*a930*/  ISETP.LT.OR P5, PT, R0, 0x29, !P1 ;  /* 0x000000290000780c */ /* 0x000fda0004fa1670 */
[----:B------:R-:W-:-:S05]  /*a940*/  @!P5 IMAD R129, R124, R18, RZ ;  /* 0x000000127c81d224 */ /* 0x000fca00078e02ff */
[----:B------:R-:W-:Y:S01]  /*a950*/  @!P5 STG.E.U8 desc[UR50][R6.64+0x28], R129 ;  /* 0x000028810600d986 */ /* 0x000fe2000c101132 */
[----:B------:R-:W-:-:S13]  /*a960*/  ISETP.LT.OR P5, PT, R0, 0x2a, !P1 ;  /* 0x0000002a0000780c */ /* 0x000fda0004fa1670 */
[----:B------:R-:W-:-:S05]  /*a970*/  @!P5 IMAD R125, R125, R18, RZ ;  /* 0x000000127d7dd224 */ /* 0x000fca00078e02ff */
[----:B------:R-:W-:Y:S01]  /*a980*/  @!P5 STG.E.U8 desc[UR50][R6.64+0x29], R125 ;  /* 0x0000297d0600d986 */ /* 0x000fe2000c101132 */
[----:B------:R-:W-:-:S13]  /*a990*/  LOP3.LUT P5, RZ, R16, 0x80, RZ, 0xc0, !PT ;  /* 0x0000008010ff7812 */ /* 0x000fda00078ac0ff */
[----:B0-----:R-:W-:-:S05]  /*a9a0*/  @!P5 IMAD R9, R126, R18, RZ ;  /* 0x000000127e09d224 */ /* 0x001fca00078e02ff */
[----:B------:R0:W-:Y:S01]  /*a9b0*/  @!P5 STG.E.U8 desc[UR50][R14.64+0x28], R9 ;  /* 0x000028090e00d986 */ /* 0x0001e2000c101132 */
[----:B------:R-:W-:-:S03]  /*a9c0*/  ISETP.LT.OR P5, PT, R0, 0x31, !P4 ;  /* 0x000000310000780c */ /* 0x000fc600067a1670 */
[----:B------:R-:W-:Y:S01]  /*a9d0*/  @!P6 STG.E.U8 desc[UR50][R20.64+0x29], R127 ;  /* 0x0000297f1400e986 */ /* 0x000fe2000c101132 */
[----:B0-----:R-:W-:-:S09]  /*a9e0*/  P2R R14, PR, RZ, 0x10 ;  /* 0x00000010ff0e7803 */ /* 0x001fd20000000000 */
[----:B------:R-:W-:-:S05]  /*a9f0*/  @!P5 IMAD R3, R112, R18, RZ ;  /* 0x000000127003d224 */ /* 0x000fca00078e02ff */
[----:B------:R0:W-:Y:S01]  /*aa00*/  @!P5 STG.E.U8 desc[UR50][R4.64+0x30], R3 ;  /* 0x000030030400d986 */ /* 0x0001e2000c101132 */
[----:B------:R-:W-:-:S13]  /*aa10*/  ISETP.LT.OR P5, PT, R0, 0x32, !P4 ;  /* 0x000000320000780c */ /* 0x000fda00067a1670 */
        /* <DEDUP_REMOVED lines=11> */
[----:B------:R-:W-:Y:S02]  /*aad0*/  ISETP.LT.OR P5, PT, R0, 0x3a, !P4 ;  /* 0x0000003a0000780c */ /* 0x000fe400067a1670 */
[----:B------:R-:W-:-:S11]  /*aae0*/  LOP3.LUT P4, RZ, R16, 0x2000, RZ, 0xc0, !PT ;  /* 0x0000200010ff7812 */ /* 0x000fd6000788c0ff */
[----:B------:R-:W-:-:S05]  /*aaf0*/  @!P5 IMAD R117, R117, R18, RZ ;  /* 0x000000127575d224 */ /* 0x000fca00078e02ff */
[----:B------:R-:W-:Y:S01]  /*ab00*/  @!P5 STG.E.U8 desc[UR50][R4.64+0x39], R117 ;  /* 0x000039750400d986 */ /* 0x000fe2000c101132 */
[----:B------:R-:W-:-:S13]  /*ab10*/  ISETP.LT.OR P5, PT, R0, 0x39, !P3 ;  /* 0x000000390000780c */ /* 0x000fda0005fa1670 */
[----:B------:R-:W-:-:S05]  /*ab20*/  @!P5 IMAD R9, R118, R18, RZ ;  /* 0x000000127609d224 */ /* 0x000fca00078e02ff */
[----:B------:R1:W-:Y:S01]  /*ab30*/  @!P5 STG.E.U8 desc[UR50][R216.64+0x38], R9 ;  /* 0x00003809d800d986 */ /* 0x0003e2000c101132 */
[----:B------:R-:W-:-:S13]  /*ab40*/  ISETP.LT.OR P5, PT, R0, 0x3a, !P3 ;  /* 0x0000003a0000780c */ /* 0x000fda0005fa1670 */
[----:B------:R-:W-:-:S05]  /*ab50*/  @!P5 IMAD R119, R119, R18, RZ ;  /* 0x000000127777d224 */ /* 0x000fca00078e02ff */
[----:B------:R-:W-:Y:S01]  /*ab60*/  @!P5 STG.E.U8 desc[UR50][R216.64+0x39], R119 ;  /* 0x00003977d800d986 */ /* 0x000fe2000c101132 */
[----:B------:R-:W-:-:S13]  /*ab70*/  ISETP.LT.OR P5, PT, R0, 0x31, !P2 ;  /* 0x000000310000780c */ /* 0x000fda00057a1670 */
[----:B0-----:R-:W-:Y:S02]  /*ab80*/  @!P5 IMAD R3, R104, R18, RZ ;  /* 0x000000126803d224 */ /* 0x001fe400078e02ff */
        /* <DEDUP_REMOVED lines=19> */
[----:B------:R-:W-:Y:S02]  /*acc0*/  @!P5 IMAD R3, R108, R18, RZ ;  /* 0x000000126c03d224 */ /* 0x000fe400078e02ff */
[----:B0-----:R-:W-:Y:S02]  /*acd0*/  @!P5 IMAD.MOV.U32 R8, RZ, RZ, R214 ;  /* 0x000000ffff08d224 */ /* 0x001fe400078e00d6 */
[----:B------:R-:W-:-:S05]  /*ace0*/  @!P5 IMAD.MOV.U32 R9, RZ, RZ, R215 ;  /* 0x000000ffff09d224 */ /* 0x000fca00078e00d7 */
[----:B------:R0:W-:Y:S01]  /*acf0*/  @!P5 STG.E.U8 desc[UR50][R8.64+0x38], R3 ;  /* 0x000038030800d986 */ /* 0x0001e2000c101132 */
[----:B------:R-:W-:-:S13]  /*ad00*/  ISETP.LT.OR P5, PT, R0, 0x3a, !P2 ;  /* 0x0000003a0000780c */ /* 0x000fda00057a1670 */
[----:B------:R-:W-:Y:S02]  /*ad10*/  @!P5 IMAD R109, R109, R18, RZ ;  /* 0x000000126d6dd224 */ /* 0x000fe400078e02ff */
[----:B0-----:R-:W-:Y:S02]  /*ad20*/  @!P5 IMAD.MOV.U32 R8, RZ, RZ, R214 ;  /* 0x000000ffff08d224 */ /* 0x001fe400078e00d6 */
[----:B------:R-:W-:-:S05]  /*ad30*/  @!P5 IMAD.MOV.U32 R9, RZ, RZ, R215 ;  /* 0x000000ffff09d224 */ /* 0x000fca00078e00d7 */
[----:B------:R0:W-:Y:S01]  /*ad40*/  @!P5 STG.E.U8 desc[UR50][R8.64+0x39], R109 ;  /* 0x0000396d0800d986 */ /* 0x0001e2000c101132 */
[----:B------:R-:W-:Y:S01]  /*ad50*/  ISETP.LT.OR P5, PT, R0, 0x39, !P0 ;  /* 0x000000390000780c */ /* 0x000fe200047a1670 */
[----:B0-----:R-:W-:-:S12]  /*ad60*/  @!P4 IMAD R9, R98, R18, RZ ;  /* 0x000000126209c224 */ /* 0x001fd800078e02ff */
[----:B------:R-:W-:Y:S01]  /*ad70*/  @!P5 IADD3 R10, P6, R214, UR41, RZ ;  /* 0x00000029d60adc10 */ /* 0x000fe2000ffde0ff */
[----:B------:R-:W-:-:S03]  /*ad80*/  @!P5 IMAD R15, R110, R18, RZ ;  /* 0x000000126e0fd224 */ /* 0x000fc600078e02ff */
[----:B------:R-:W-:-:S05]  /*ad90*/  @!P5 IADD3.X R11, R215, UR40, RZ, P6, !PT ;  /* 0x00000028d70bdc10 */ /* 0x000fca000b7fe4ff */
[----:B------:R0:W-:Y:S01]  /*ada0*/  @!P5 STG.E.U8 desc[UR50][R10.64+0x38], R15 ;  /* 0x0000380f0a00d986 */ /* 0x0001e2000c101132 */
[----:B------:R-:W-:-:S13]  /*adb0*/  ISETP.LT.OR P5, PT, R0, 0x3a, !P0 ;  /* 0x0000003a0000780c */ /* 0x000fda00047a1670 */
        /* <DEDUP_REMOVED lines=13> */
[----:B------:R2:W-:Y:S01]  /*ae90*/  @!P4 STG.E.U8 desc[UR50][R192.64+0x30], R9 ;  /* 0x00003009c000c986 */ /* 0x0005e2000c101132 */
[----:B------:R-:W-:-:S04]  /*aea0*/  ISETP.NE.AND P4, PT, R14, RZ, PT ;  /* 0x000000ff0e00720c */ /* 0x000fc80003f85270 */
[----:B------:R-:W-:-:S05]  /*aeb0*/  P2R R14, PR, RZ, 0x10 ;  /* 0x00000010ff0e7803 */ /* 0x000fca0000000000 */
        /* <DEDUP_REMOVED lines=10> */
[----:B------:R1:W-:Y:S01]  /*af60*/  @!P5 STG.E.U8 desc[UR50][R196.64+0x38], R3 ;  /* 0x00003803c400d986 */ /* 0x0003e2000c101132 */
        /* <DEDUP_REMOVED lines=21> */
[----:B--2---:R-:W-:-:S05]  /*b0c0*/  @!P5 IMAD R9, R94, R18, RZ ;  /* 0x000000125e09d224 */ /* 0x004fca00078e02ff */
        /* <DEDUP_REMOVED lines=145> */
[----:B------:R-:W-:-:S09]  /*b9e0*/  ISETP.NE.AND P4, PT, R14, RZ, PT ;  /* 0x000000ff0e00720c */ /* 0x000fd20003f85270 */
        /* <DEDUP_REMOVED lines=12> */
[----:B------:R-:W-:Y:S01]  /*bab0*/  @!P6 STG.E.U8 desc[UR50][R184.64+0x59], R55 ;  /* 0x00005937b800e986 */ /* 0x000fe2000c101132 */
[----:B------:R-:W-:-:S09]  /*bac0*/  LOP3.LUT P6, RZ, R16, 0x20, RZ, 0xc0, !PT ;  /* 0x0000002010ff7812 */ /* 0x000fd200078cc0ff */
[----:B--2---:R-:W-:-:S04]  /*bad0*/  @!P5 IMAD R9, R40, R18, RZ ;  /* 0x000000122809d224 */ /* 0x004fc800078e02ff */
[----:B------:R-:W-:Y:S01]  /*bae0*/  @!P6 IMAD R31, R31, R18, RZ ;  /* 0x000000121f1fe224 */ /* 0x000fe200078e02ff */
        /* <DEDUP_REMOVED lines=10> */
[C---:B------:R-:W-:Y:S02]  /*bb90*/  ISETP.LT.OR P5, PT, R0.reuse, 0x69, !P4 ;  /* 0x000000690000780c */ /* 0x040fe400067a1670 */
[----:B------:R-:W-:-:S11]  /*bba0*/  ISETP.LT.OR P4, PT, R0, 0x6a, !P4 ;  /* 0x0000006a0000780c */ /* 0x000fd60006781670 */
[-C--:B-1----:R-:W-:Y:S02]  /*bbb0*/  @!P5 IMAD R3, R44, R18.reuse, RZ ;  /* 0x000000122c03d224 */ /* 0x082fe400078e02ff */
[----:B------:R-:W-:-:S03]  /*bbc0*/  @!P4 IMAD R45, R45, R18, RZ ;  /* 0x000000122d2dc224 */ /* 0x000fc600078e02ff */
[----:B------:R0:W-:Y:S01]  /*bbd0*/  @!P5 STG.E.U8 desc[UR50][R4.64+0x68], R3 ;  /* 0x000068030400d986 */ /* 0x0001e2000c101132 */
[----:B------:R-:W-:-:S03]  /*bbe0*/  LOP3.LUT P5, RZ, R16, 0x40000, RZ, 0xc0, !PT ;  /* 0x0004000010ff7812 */ /* 0x000fc600078ac0ff */
[----:B------:R1:W-:Y:S01]  /*bbf0*/  @!P4 STG.E.U8 desc[UR50][R4.64+0x69], R45 ;  /* 0x0000692d0400c986 */ /* 0x0003e2000c101132 */
[C---:B------:R-:W-:Y:S02]  /*bc00*/  ISETP.LT.OR P4, PT, R0.reuse, 0x69, !P3 ;  /* 0x000000690000780c */ /* 0x040fe40005f81670 */
[----:B------:R-:W-:-:S11]  /*bc10*/  ISETP.LT.OR P3, PT, R0, 0x6a, !P3 ;  /* 0x0000006a0000780c */ /* 0x000fd60005f61670 */
[-C--:B--2---:R-:W-:Y:S02]  /*bc20*/  @!P4 IMAD R9, R46, R18.reuse, RZ ;  /* 0x000000122e09c224 */ /* 0x084fe400078e02ff */
[----:B------:R-:W-:-:S03]  /*bc30*/  @!P3 IMAD R47, R47, R18, RZ ;  /* 0x000000122f2fb224 */ /* 0x000fc600078e02ff */
[----:B------:R-:W-:Y:S04]  /*bc40*/  @!P4 STG.E.U8 desc[UR50][R216.64+0x68], R9 ;  /* 0x00006809d800c986 */ /* 0x000fe8000c101132 */
        /* <DEDUP_REMOVED lines=20> */
[----:B------:R-:W-:-:S03]  /*bd90*/  LOP3.LUT P4, RZ, R16, 0x100000, RZ, 0xc0, !PT ;  /* 0x0010000010ff7812 */ /* 0x000fc6000788c0ff */
[----:B------:R-:W-:Y:S01]  /*bda0*/  @!P3 STG.E.U8 desc[UR50][R10.64+0x61], R35 ;  /* 0x000061230a00b986 */ /* 0x000fe2000c101132 */
[C---:B------:R-:W-:Y:S02]  /*bdb0*/  ISETP.LT.OR P3, PT, R0.reuse, 0x69, !P2 ;  /* 0x000000690000780c */ /* 0x040fe40005761670 */
[----:B------:R-:W-:-:S07]  /*bdc0*/  ISETP.LT.OR P2, PT, R0, 0x6a, !P2 ;  /* 0x0000006a0000780c */ /* 0x000fce0005741670 */
[----:B------:R-:W-:-:S04]  /*bdd0*/  @!P4 IMAD R27, R27, R18, RZ ;  /* 0x000000121b1bc224 */ /* 0x000fc800078e02ff */
[-C--:B------:R-:W-:Y:S02]  /*bde0*/  @!P3 IMAD R3, R36, R18.reuse, RZ ;  /* 0x000000122403b224 */ /* 0x080fe400078e02ff */
[----:B0-----:R-:W-:Y:S02]  /*bdf0*/  @!P3 IMAD.MOV.U32 R4, RZ, RZ, R214 ;  /* 0x000000ffff04b224 */ /* 0x001fe400078e00d6 */
[----:B------:R-:W-:Y:S02]  /*be00*/  @!P3 IMAD.MOV.U32 R5, RZ, RZ, R215 ;  /* 0x000000ffff05b224 */ /* 0x000fe400078e00d7 */
[----:B------:R-:W-:-:S03]  /*be10*/  @!P2 IMAD R37, R37, R18, RZ ;  /* 0x000000122525a224 */ /* 0x000fc600078e02ff */
[----:B------:R0:W-:Y:S02]  /*be20*/  @!P3 STG.E.U8 desc[UR50][R4.64+0x68], R3 ;  /* 0x000068030400b986 */ /* 0x0001e4000c101132 */
[----:B0-----:R-:W-:Y:S02]  /*be30*/  @!P2 IMAD.MOV.U32 R4, RZ, RZ, R214 ;  /* 0x000000ffff04a224 */ /* 0x001fe400078e00d6 */
[----:B------:R-:W-:-:S05]  /*be40*/  @!P2 IMAD.MOV.U32 R5, RZ, RZ, R215 ;  /* 0x000000ffff05a224 */ /* 0x000fca00078e00d7 */
[----:B------:R0:W-:Y:S01]  /*be50*/  @!P2 STG.E.U8 desc[UR50][R4.64+0x69], R37 ;  /* 0x000069250400a986 */ /* 0x0001e2000c101132 */
[C---:B------:R-:W-:Y:S02]  /*be60*/  ISETP.LT.OR P2, PT, R0.reuse, 0x69, !P0 ;  /* 0x000000690000780c */ /* 0x040fe40004741670 */
[----:B------:R-:W-:-:S11]  /*be70*/  ISETP.LT.OR P0, PT, R0, 0x6a, !P0 ;  /* 0x0000006a0000780c */ /* 0x000fd60004701670 */
[----:B------:R-:W-:Y:S01]  /*be80*/  @!P2 IADD3 R8, P3, R214, UR41, RZ ;  /* 0x00000029d608ac10 */ /* 0x000fe2000ff7e0ff */
[-C--:B------:R-:W-:Y:S02]  /*be90*/  @!P2 IMAD R11, R38, R18.reuse, RZ ;  /* 0x00000012260ba224 */ /* 0x080fe400078e02ff */
[----:B------:R-:W-:Y:S01]  /*bea0*/  @!P0 IMAD R39, R39, R18, RZ ;  /* 0x0000001227278224 */ /* 0x000fe200078e02ff */
[----:B------:R-:W-:Y:S02]  /*beb0*/  @!P2 IADD3.X R9, R215, UR40, RZ, P3, !PT ;  /* 0x00000028d709ac10 */ /* 0x000fe40009ffe4ff */
[----:B------:R-:W-:-:S03]  /*bec0*/  LOP3.LUT P3, RZ, R16, 0x1000000, RZ, 0xc0, !PT ;  /* 0x0100000010ff7812 */ /* 0x000fc6000786c0ff */
[----:B------:R1:W-:Y:S01]  /*bed0*/  @!P2 STG.E.U8 desc[UR50][R8.64+0x68], R11 ;  /* 0x0000680b0800a986 */ /* 0x0003e2000c101132 */
[----:B------:R-:W-:-:S04]  /*bee0*/  @!P0 IADD3 R214, P2, R214, UR41, RZ ;  /* 0x00000029d6d68c10 */ /* 0x000fc8000ff5e0ff */
[----:B------:R-:W-:Y:S02]  /*bef0*/  @!P0 IADD3.X R215, R215, UR40, RZ, P2, !PT ;  /* 0x00000028d7d78c10 */ /* 0x000fe400097fe4ff */
[----:B------:R-:W-:-:S03]  /*bf00*/  ISETP.LT.OR P2, PT, R0, 0x61, !P1 ;  /* 0x000000610000780c */ /* 0x000fc60004f41670 */
[----:B------:R2:W-:Y:S01]  /*bf10*/  @!P0 STG.E.U8 desc[UR50][R214.64+0x69], R39 ;  /* 0x00006927d6008986 */ /* 0x0005e2000c101132 */
[----:B------:R-:W-:Y:S01]  /*bf20*/  ISETP.LT.OR P0, PT, R0, 0x62, !P1 ;  /* 0x000000620000780c */ /* 0x000fe20004f01670 */
[-C--:B0-----:R-:W-:Y:S02]  /*bf30*/  @!P3 IMAD R5, R26, R18.reuse, RZ ;  /* 0x000000121a05b224 */ /* 0x081fe400078e02ff */
[----:B-1----:R-:W-:-:S06]  /*bf40*/  @!P5 IMAD R11, R30, R18, RZ ;  /* 0x000000121e0bd224 */ /* 0x002fcc00078e02ff */
[----:B------:R-:W-:-:S04]  /*bf50*/  @!P2 IMAD R3, R24, R18, RZ ;  /* 0x000000121803a224 */ /* 0x000fc800078e02ff */
[-C--:B------:R-:W-:Y:S01]  /*bf60*/  @!P0 IMAD R25, R25, R18.reuse, RZ ;  /* 0x0000001219198224 */ /* 0x080fe200078e02ff */
[----:B------:R2:W-:Y:S01]  /*bf70*/  @!P2 STG.E.U8 desc[UR50][R6.64+0x60], R3 ;  /* 0x000060030600a986 */ /* 0x0005e2000c101132 */
[C---:B------:R-:W-:Y:S02]  /*bf80*/  ISETP.LT.OR P2, PT, R0.reuse, 0x69, !P1 ;  /* 0x000000690000780c */ /* 0x040fe40004f41670 */
[----:B------:R-:W-:Y:S01]  /*bf90*/  ISETP.LT.OR P1, PT, R0, 0x6a, !P1 ;  /* 0x0000006a0000780c */ /* 0x000fe20004f21670 */
[----:B------:R2:W-:Y:S04]  /*bfa0*/  @!P0 STG.E.U8 desc[UR50][R6.64+0x61], R25 ;  /* 0x0000611906008986 */ /* 0x0005e8000c101132 */
[----:B------:R2:W-:Y:S04]  /*bfb0*/  @!P3 STG.E.U8 desc[UR50][R186.64+0x60], R5 ;  /* 0x00006005ba00b986 */ /* 0x0005e8000c101132 */
[----:B------:R2:W-:Y:S02]  /*bfc0*/  @!P4 STG.E.U8 desc[UR50][R188.64+0x61], R27 ;  /* 0x0000611bbc00c986 */ /* 0x0005e4000c101132 */
[----:B------:R-:W-:-:S02]  /*bfd0*/  @!P2 IMAD R9, R28, R18, RZ ;  /* 0x000000121c09a224 */ /* 0x000fc400078e02ff */
[----:B------:R-:W-:-:S03]  /*bfe0*/  @!P1 IMAD R29, R29, R18, RZ ;  /* 0x000000121d1d9224 */ /* 0x000fc600078e02ff */
[----:B------:R2:W-:Y:S04]  /*bff0*/  @!P2 STG.E.U8 desc[UR50][R6.64+0x68], R9 ;  /* 0x000068090600a986 */ /* 0x0005e8000c101132 */
[----:B------:R2:W-:Y:S04]  /*c000*/  @!P1 STG.E.U8 desc[UR50][R6.64+0x69], R29 ;  /* 0x0000691d06009986 */ /* 0x0005e8000c101132 */
[----:B------:R2:W-:Y:S04]  /*c010*/  @!P5 STG.E.U8 desc[UR50][R190.64+0x68], R11 ;  /* 0x0000680bbe00d986 */ /* 0x0005e8000c101132 */
[----:B------:R2:W-:Y:S02]  /*c020*/  @!P6 STG.E.U8 desc[UR50][R176.64+0x69], R31 ;  /* 0x0000691fb000e986 */ /* 0x0005e4000c101132 */
.L_x_59:
[----:B------:R-:W-:Y:S05]  /*c030*/  BSYNC B0 ;  /* 0x0000000000007941 */ /* 0x000fea0003800000 */
.L_x_29:
[----:B------:R-:W-:Y:S01]  /*c040*/  ULDC UR4, c[0x0][0xc] ;  /* 0x0000030000047ab9 */ /* 0x000fe20000000800 */
[----:B------:R-:W-:Y:S01]  /*c050*/  ULDC UR5, c[0x0][0x10] ;  /* 0x0000040000057ab9 */ /* 0x000fe20000000800 */
[----:B--2---:R-:W1:Y:S01]  /*c060*/  LDC R3, c[0x0][0x14] ;  /* 0x00000500ff037b82 */ /* 0x004e620000000800 */
[----:B------:R-:W-:Y:S01]  /*c070*/  UIMAD.WIDE.U32 UR4, UR4, UR5, URZ ;  /* 0x00000005040472a5 */ /* 0x000fe2000f8e003f */
[----:B0-----:R-:W-:Y:S01]  /*c080*/  IMAD.MOV.U32 R4, RZ, RZ, R23 ;  /* 0x000000ffff047224 */ /* 0x001fe200078e0017 */
[----:B------:R-:W-:Y:S01]  /*c090*/  UMOV UR48, 0xffffffff ;  /* 0xffffffff00307882 */ /* 0x000fe20000000000 */
[----:B------:R-:W-:Y:S01]  /*c0a0*/  IMAD.MOV.U32 R5, RZ, RZ, R2 ;  /* 0x000000ffff057224 */ /* 0x000fe200078e0002 */
[----:B------:R-:W-:Y:S01]  /*c0b0*/  UMOV UR47, 0xffffffff ;  /* 0xffffffff002f7882 */ /* 0x000fe20000000000 */
[----:B------:R-:W-:Y:S01]  /*c0c0*/  PRMT R0, RZ, 0x7610, R0 ;  /* 0x00007610ff007816 */ /* 0x000fe20000000000 */
[----:B-1----:R-:W-:-:S04]  /*c0d0*/  IMAD.WIDE.U32 R4, R3, UR4, R4 ;  /* 0x0000000403047c25 */ /* 0x002fc8000f8e0004 */
[----:B------:R-:W-:Y:S01]  /*c0e0*/  IMAD R3, R3, UR5, RZ ;  /* 0x0000000503037c24 */ /* 0x000fe2000f8e02ff */
[----:B------:R-:W-:Y:S01]  /*c0f0*/  ULDC.64 UR4, c[0x0][0x650] ;  /* 0x0001940000047ab9 */ /* 0x000fe20000000a00 */
[----:B------:R-:W-:Y:S01]  /*c100*/  IMAD.MOV.U32 R23, RZ, RZ, R4 ;  /* 0x000000ffff177224 */ /* 0x000fe200078e0004 */
[----:B------:R-:W-:Y:S01]  /*c110*/  ISETP.GE.U32.AND P0, PT, R4, UR4, PT ;  /* 0x0000000404007c0c */ /* 0x000fe2000bf06070 */
[----:B------:R-:W-:-:S05]  /*c120*/  IMAD.IADD R2, R5, 0x1, R3 ;  /* 0x0000000105027824 */ /* 0x000fca00078e0203 */
[----:B------:R-:W-:-:S13]  /*c130*/  ISETP.GE.U32.AND.EX P0, PT, R2, UR5, PT, P0 ;  /* 0x0000000502007c0c */ /* 0x000fda000bf06100 */
[----:B------:R-:W-:Y:S05]  /*c140*/  @P0 BRA `(.L_x_60) ;  /* 0x0000000400800947 */ /* 0x000fea0003800000 */
[----:B------:R-:W0:Y:S01]  /*c150*/  S2UR UR6, SR_CTAID.X ;  /* 0x00000000000679c3 */ /* 0x000e220000002500 */
[----:B------:R-:W-:Y:S01]  /*c160*/  ULDC.64 UR4, c[0x0][0x628] ;  /* 0x00018a0000047ab9 */ /* 0x000fe20000000a00 */
[----:B------:R-:W-:Y:S01]  /*c170*/  ULDC UR7, c[0x0][0x150] ;  /* 0x0000540000077ab9 */ /* 0x000fe20000000800 */
[----:B------:R-:W-:Y:S01]  /*c180*/  ISETP.NE.U32.AND P0, PT, RZ, UR4, PT ;  /* 0x00000004ff007c0c */ /* 0x000fe2000bf05070 */
[----:B------:R-:W-:Y:S01]  /*c190*/  ULDC UR15, c[0x0][0x630] ;  /* 0x00018c00000f7ab9 */ /* 0x000fe20000000800 */
[C---:B------:R-:W-:Y:S01]  /*c1a0*/  R2UR UR16, R23.reuse ;  /* 0x00000000171072ca */ /* 0x040fe200000e0000 */
[----:B------:R-:W-:Y:S01]  /*c1b0*/  ULDC UR19, c[0x0][0x154] ;  /* 0x0000550000137ab9 */ /* 0x000fe20000000800 */
[----:B------:R-:W-:Y:S01]  /*c1c0*/  ISETP.NE.AND.EX P0, PT, RZ, UR5, PT, P0 ;  /* 0x00000005ff007c0c */ /* 0x000fe2000bf05300 */
[----:B------:R-:W1:Y:S01]  /*c1d0*/  S2UR UR18, SR_CTAID.Y ;  /* 0x00000000001279c3 */ /* 0x000e620000002600 */
[----:B------:R-:W-:Y:S02]  /*c1e0*/  R2UR UR17, R2 ;  /* 0x00000000021172ca */ /* 0x000fe400000e0000 */
[----:B------:R-:W-:-:S02]  /*c1f0*/  R2UR UR12, R23 ;  /* 0x00000000170c72ca */ /* 0x000fc400000e0000 */
[----:B------:R-:W-:Y:S02]  /*c200*/  R2UR UR13, R2 ;  /* 0x00000000020d72ca */ /* 0x000fe400000e0000 */
[----:B0-----:R-:W-:-:S05]  /*c210*/  I2FP.F32.U32 R0, UR6 ;  /* 0x0000000600007c45 */ /* 0x001fca0008201000 */
[----:B------:R-:W-:-:S04]  /*c220*/  FMUL R0, R0, UR7 ;  /* 0x0000000700007c20 */ /* 0x000fc80008400000 */
[----:B------:R0:W2:Y:S01]  /*c230*/  F2I.U32.TRUNC.NTZ R3, R0 ;  /* 0x0000000000037305 */ /* 0x0000a2000020f000 */
[----:B-1----:R-:W-:Y:S05]  /*c240*/  @!P0 BRA `(.L_x_61) ;  /* 0x0000000000308947 */ /* 0x002fea0003800000 */
        /* <DEDUP_REMOVED lines=12> */
.L_x_61:
[----:B------:R-:W-:Y:S01]  /*c310*/  USHF.R.U64 UR47, UR12, UR15, UR13 ;  /* 0x0000000f0c2f7299 */ /* 0x000fe2000800120d */
[----:B0-----:R-:W-:Y:S01]  /*c320*/  I2FP.F32.U32 R0, UR18 ;  /* 0x0000001200007c45 */ /* 0x001fe20008201000 */
[----:B------:R-:W-:Y:S02]  /*c330*/  USHF.R.U32.HI UR4, URZ, UR15, UR13 ;  /* 0x0000000f3f047299 */ /* 0x000fe4000801160d */
[----:B------:R-:W-:Y:S02]  /*c340*/  UIADD3 UR10, UP0, URZ, -UR47, URZ ;  /* 0x8000002f3f0a7290 */ /* 0x000fe4000ff1e03f */
[----:B------:R-:W-:Y:S01]  /*c350*/  FMUL R0, R0, UR19 ;  /* 0x0000001300007c20 */ /* 0x000fe20008400000 */
[----:B------:R-:W-:Y:S01]  /*c360*/  ULDC.64 UR12, c[0x0][0x620] ;  /* 0x00018800000c7ab9 */ /* 0x000fe20000000a00 */
[----:B------:R-:W-:Y:S01]  /*c370*/  UIADD3.X UR4, URZ, ~UR4, URZ, UP0, !UPT ;  /* 0x800000043f047290 */ /* 0x000fe200087fe43f */
[----:B------:R-:W-:Y:S01]  /*c380*/  UMOV UR8, UR16 ;  /* 0x0000001000087c82 */ /* 0x000fe20008000000 */
[----:B------:R-:W-:-:S02]  /*c390*/  UMOV UR9, UR17 ;  /* 0x0000001100097c82 */ /* 0x000fc40008000000 */
[----:B------:R-:W0:Y:S01]  /*c3a0*/  F2I.U32.TRUNC.NTZ R0, R0 ;  /* 0x0000000000007305 */ /* 0x000e22000020f000 */
[----:B------:R-:W-:Y:S02]  /*c3b0*/  UIMAD UR4, UR4, UR12, URZ ;  /* 0x0000000c040472a4 */ /* 0x000fe4000f8e023f */
[----:B------:R-:W-:Y:S01]  /*c3c0*/  UIMAD.WIDE.U32 UR8, UR10, UR12, UR8 ;  /* 0x0000000c0a0872a5 */ /* 0x000fe2000f8e0008 */
[----:B--2---:R-:W-:Y:S01]  /*c3d0*/  R2UR UR12, R3 ;  /* 0x00000000030c72ca */ /* 0x004fe200000e0000 */
[----:B------:R-:W-:Y:S01]  /*c3e0*/  UIMAD UR10, UR10, UR13, UR4 ;  /* 0x0000000d0a0a72a4 */ /* 0x000fe2000f8e0204 */
[----:B------:R-:W-:Y:S01]  /*c3f0*/  ULDC UR11, c[0x0][0x618] ;  /* 0x00018600000b7ab9 */ /* 0x000fe20000000800 */
[----:B------:R-:W-:Y:S02]  /*c400*/  ULDC UR21, c[0x0][0x658] ;  /* 0x0001960000157ab9 */ /* 0x000fe40000000800 */
[----:B------:R-:W-:Y:S01]  /*c410*/  UIADD3 UR10, UR9, UR10, URZ ;  /* 0x0000000a090a7290 */ /* 0x000fe2000fffe03f */
[----:B------:R-:W-:Y:S01]  /*c420*/  UMOV UR16, 0xffffffff ;  /* 0xffffffff00107882 */ /* 0x000fe20000000000 */
[----:B------:R-:W-:Y:S01]  /*c430*/  ULDC.64 UR4, c[0x0][0x640] ;  /* 0x0001900000047ab9 */ /* 0x000fe20000000a00 */
[----:B------:R-:W-:Y:S01]  /*c440*/  USHF.L.U32 UR17, UR16, UR21, URZ ;  /* 0x0000001510117299 */ /* 0x000fe2000800063f */
[----:B------:R-:W-:Y:S01]  /*c450*/  ISETP.NE.U32.AND P0, PT, RZ, UR4, PT ;  /* 0x00000004ff007c0c */ /* 0x000fe2000bf05070 */
[----:B------:R-:W-:Y:S01]  /*c460*/  USHF.R.U64 UR8, UR8, UR11, UR10 ;  /* 0x0000000b08087299 */ /* 0x000fe2000800120a */
[----:B0-----:R-:W-:Y:S01]  /*c470*/  R2UR UR14, R0 ;  /* 0x00000000000e72ca */ /* 0x001fe200000e0000 */
[----:B------:R-:W-:Y:S01]  /*c480*/  USHF.R.U32.HI UR10, URZ, UR11, UR10 ;  /* 0x0000000b3f0a7299 */ /* 0x000fe2000801160a */
[----:B------:R-:W-:Y:S01]  /*c490*/  ISETP.NE.AND.EX P0, PT, RZ, UR5, PT, P0 ;  /* 0x00000005ff007c0c */ /* 0x000fe2000bf05300 */
[----:B------:R-:W-:Y:S01]  /*c4a0*/  ULDC UR15, c[0x0][0x608] ;  /* 0x00018200000f7ab9 */ /* 0x000fe20000000800 */
[----:B------:R-:W-:-:S02]  /*c4b0*/  ULOP3.LUT UR22, URZ, UR17, URZ, 0x33, !UPT ;  /* 0x000000113f167292 */ /* 0x000fc4000f8e333f */
[----:B------:R-:W-:Y:S02]  /*c4c0*/  USHF.R.U64 UR17, UR8, UR15, UR10 ;  /* 0x0000000f08117299 */ /* 0x000fe4000800120a */
[----:B------:R-:W-:Y:S01]  /*c4d0*/  USHF.R.U32.HI UR10, URZ, UR15, UR10 ;  /* 0x0000000f3f0a7299 */ /* 0x000fe2000801160a */
[----:B------:R-:W-:Y:S01]  /*c4e0*/  UMOV UR19, 0x1 ;  /* 0x0000000100137882 */ /* 0x000fe20000000000 */
[----:B------:R-:W-:Y:S02]  /*c4f0*/  UIADD3 UR12, -UR12, URZ, URZ ;  /* 0x0000003f0c0c7290 */ /* 0x000fe4000fffe13f */
[----:B------:R-:W-:Y:S02]  /*c500*/  USHF.L.U32 UR16, UR19, UR21, URZ ;  /* 0x0000001513107299 */ /* 0x000fe4000800063f */
[----:B------:R-:W-:Y:S01]  /*c510*/  USHF.R.U64 UR19, UR17, UR21, UR10 ;  /* 0x0000001511137299 */ /* 0x000fe2000800120a */
[----:B------:R-:W-:Y:S01]  /*c520*/  ULDC UR13, c[0x0][0x144] ;  /* 0x00005100000d7ab9 */ /* 0x000fe20000000800 */
[----:B------:R-:W-:Y:S01]  /*c530*/  ULDC UR7, c[0x0][0x600] ;  /* 0x0001800000077ab9 */ /* 0x000fe20000000800 */
[----:B------:R-:W-:-:S02]  /*c540*/  UIADD3 UR20, -UR14, URZ, URZ ;  /* 0x0000003f0e147290 */ /* 0x000fc4000fffe13f */
[----:B------:R-:W-:Y:S02]  /*c550*/  USHF.R.U32.HI UR15, URZ, UR21, UR10 ;  /* 0x000000153f0f7299 */ /* 0x000fe4000801160a */
[----:B------:R-:W-:Y:S02]  /*c560*/  UIADD3 UR9, UR7, -0x1, URZ ;  /* 0xffffffff07097890 */ /* 0x000fe4000fffe03f */
        /* <DEDUP_REMOVED lines=16> */
.L_x_62:
[----:B------:R-:W-:Y:S01]  /*c670*/  UISETP.NE.AND UP0, UPT, UR37, URZ, UPT ;  /* 0x0000003f2500728c */ /* 0x000fe2000bf05270 */
[----:B------:R-:W-:Y:S01]  /*c680*/  IMAD.MOV.U32 R0, RZ, RZ, 0x1 ;  /* 0x00000001ff007424 */ /* 0x000fe200078e00ff */
[----:B------:R-:W-:Y:S02]  /*c690*/  USHF.R.U64 UR4, UR14, UR21, UR15 ;  /* 0x000000150e047299 */ /* 0x000fe4000800120f */
[----:B------:R-:W-:Y:S02]  /*c6a0*/  ULOP3.LUT UR17, UR17, UR22, URZ, 0xc0, !UPT ;  /* 0x0000001611117292 */ /* 0x000fe4000f8ec03f */
[----:B------:R-:W-:Y:S02]  /*c6b0*/  UIADD3 UR5, -UR4, URZ, URZ ;  /* 0x0000003f04057290 */ /* 0x000fe4000fffe13f */
[----:B------:R-:W-:Y:S02]  /*c6c0*/  UIMAD UR16, UR16, UR4, UR17 ;  /* 0x00000004101072a4 */ /* 0x000fe4000f8e0211 */
[----:B------:R-:W-:-:S02]  /*c6d0*/  ULOP3.LUT UR9, UR8, UR9, URZ, 0xc0, !UPT ;  /* 0x0000000908097292 */ /* 0x000fc4000f8ec03f */
[----:B------:R-:W-:Y:S02]  /*c6e0*/  @UP0 UIMAD UR49, UR24, UR20, UR18 ;  /* 0x00000014183102a4 */ /* 0x000fe4000f8e0212 */
[----:B------:R-:W-:-:S03]  /*c6f0*/  UIMAD UR4, UR5, UR23, UR19 ;  /* 0x00000017050472a4 */ /* 0x000fc6000f8e0213 */
[----:B------:R-:W-:Y:S01]  /*c700*/  ULDC UR5, c[0x0][0x610] ;  /* 0x0001840000057ab9 */ /* 0x000fe20000000800 */
[----:B------:R-:W-:Y:S02]  /*c710*/  UIMAD UR4, UR4, UR7, UR9 ;  /* 0x00000007040472a4 */ /* 0x000fe4000f8e0209 */
[----:B------:R-:W-:-:S04]  /*c720*/  UIMAD UR49, UR16, UR5, UR49 ;  /* 0x00000005103172a4 */ /* 0x000fc8000f8e0231 */
[----:B------:R-:W-:Y:S02]  /*c730*/  USEL UR48, UR4, UR49, !UP0 ;  /* 0x0000003104307287 */ /* 0x000fe4000c000000 */
[----:B------:R-:W-:-:S12]  /*c740*/  USEL UR49, UR49, UR4, !UP0 ;  /* 0x0000000431317287 */ /* 0x000fd8000c000000 */
.L_x_60:
[----:B------:R-:W-:-:S13]  /*c750*/  LOP3.LUT P0, RZ, R0, 0xff, RZ, 0xc0, !PT ;  /* 0x000000ff00ff7812 */ /* 0x000fda000780c0ff */
[----:B------:R-:W-:Y:S05]  /*c760*/  @P0 BRA `(.L_x_63) ;  /* 0xffffff4800d40947 */ /* 0x000fea000383ffff */
[----:B------:R-:W-:Y:S05]  /*c770*/  EXIT ;  /* 0x000000000000794d */ /* 0x000fea0003800000 */
.L_x_4:
[----:B------:R-:W-:Y:S01]  /*c780*/  ULDC.64 UR8, c[0x0][0x650] ;  /* 0x0001940000087ab9 */ /* 0x000fe20000000a00 */
[----:B------:R-:W-:Y:S01]  /*c790*/  PRMT R0, RZ, 0x7610, R0 ;  /* 0x00007610ff007816 */ /* 0x000fe20000000000 */
[----:B------:R-:W-:Y:S01]  /*c7a0*/  IMAD.MOV.U32 R4, RZ, RZ, -0x1 ;  /* 0xffffffffff047424 */ /* 0x000fe200078e00ff */
[----:B------:R-:W-:Y:S01]  /*c7b0*/  ISETP.GE.U32.AND P0, PT, R23, UR8, PT ;  /* 0x0000000817007c0c */ /* 0x000fe2000bf06070 */
[----:B------:R-:W-:Y:S02]  /*c7c0*/  IMAD.MOV.U32 R5, RZ, RZ, -0x1 ;  /* 0xffffffffff057424 */ /* 0x000fe400078e00ff */
[----:B------:R-:W-:Y:S01]  /*c7d0*/  IMAD.MOV.U32 R12, RZ, RZ, -0x1 ;  /* 0xffffffffff0c7424 */ /* 0x000fe200078e00ff */
[----:B------:R-:W-:-:S13]  /*c7e0*/  ISETP.GE.U32.AND.EX P0, PT, R2, UR9, PT, P0 ;  /* 0x0000000902007c0c */ /* 0x000fda000bf06100 */
[----:B------:R-:W-:Y:S05]  /*c7f0*/  @P0 BRA `(.L_x_64) ;  /* 0x00000004008c0947 */ /* 0x000fea0003800000 */
[----:B------:R-:W-:Y:S01]  /*c800*/  I2FP.F32.U32 R0, UR4 ;  /* 0x0000000400007c45 */ /* 0x000fe20008201000 */
[----:B0-----:R-:W-:Y:S01]  /*c810*/  ULDC.64 UR16, c[0x0][0x628] ;  /* 0x00018a0000107ab9 */ /* 0x001fe20000000a00 */
        /* <DEDUP_REMOVED lines=24> */
.L_x_65:
        /* <DEDUP_REMOVED lines=24> */
[----:B------:R-:W-:Y:S01]  /*cb20*/  UMOV UR19, 0x1 ;  /* 0x0000000100137882 */ /* 0x000fe20000000000 */
[----:B------:R-:W-:Y:S01]  /*cb30*/  ULDC UR20, c[0x0][0x608] ;  /* 0x0001820000147ab9 */ /* 0x000fe20000000800 */
[----:B------:R-:W-:Y:S01]  /*cb40*/  USHF.L.U32 UR26, UR19, UR23, URZ ;  /* 0x00000017131a7299 */ /* 0x000fe2000800063f */
[----:B------:R-:W-:Y:S01]  /*cb50*/  ISETP.NE.AND.EX P0, PT, RZ, UR9, PT, P0 ;  /* 0x00000009ff007c0c */ /* 0x000fe2000bf05300 */
[----:B------:R-:W-:Y:S02]  /*cb60*/  USHF.R.U64 UR19, UR18, UR20, UR11 ;  /* 0x0000001412137299 */ /* 0x000fe4000800120b */
[----:B------:R-:W-:Y:S02]  /*cb70*/  USHF.R.U32.HI UR11, URZ, UR20, UR11 ;  /* 0x000000143f0b7299 */ /* 0x000fe4000801160b */
[----:B------:R-:W-:-:S02]  /*cb80*/  UIADD3 UR15, -UR15, URZ, URZ ;  /* 0x0000003f0f0f7290 */ /* 0x000fc4000fffe13f */
[----:B------:R-:W-:Y:S01]  /*cb90*/  USHF.R.U64 UR20, UR19, UR23, UR11 ;  /* 0x0000001713147299 */ /* 0x000fe2000800120b */
[----:B------:R-:W-:Y:S01]  /*cba0*/  ULDC UR16, c[0x0][0x144] ;  /* 0x0000510000107ab9 */ /* 0x000fe20000000800 */
[----:B------:R-:W-:Y:S01]  /*cbb0*/  ULDC UR6, c[0x0][0x600] ;  /* 0x0001800000067ab9 */ /* 0x000fe20000000800 */
[----:B------:R-:W-:Y:S02]  /*cbc0*/  USHF.R.U32.HI UR11, URZ, UR23, UR11 ;  /* 0x000000173f0b7299 */ /* 0x000fe4000801160b */
[----:B------:R-:W-:Y:S02]  /*cbd0*/  UIMAD UR23, UR16, UR15, UR4 ;  /* 0x0000000f101772a4 */ /* 0x000fe4000f8e0204 */
[----:B------:R-:W-:Y:S02]  /*cbe0*/  UIADD3 UR22, UR6, -0x1, URZ ;  /* 0xffffffff06167890 */ /* 0x000fe4000fffe03f */
[----:B------:R-:W-:Y:S02]  /*cbf0*/  ULOP3.LUT UR27, URZ, UR13, URZ, 0x33, !UPT ;  /* 0x0000000d3f1b7292 */ /* 0x000fe4000f8e333f */
[----:B------:R-:W-:Y:S01]  /*cc00*/  UIADD3 UR21, -UR17, URZ, URZ ;  /* 0x0000003f11157290 */ /* 0x000fe2000fffe13f */
        /* <DEDUP_REMOVED lines=17> */
.L_x_66:
[----:B------:R-:W-:Y:S01]  /*cd20*/  UISETP.NE.AND UP0, UPT, UR37, URZ, UPT ;  /* 0x0000003f2500728c */ /* 0x000fe2000bf05270 */
[----:B------:R-:W-:Y:S01]  /*cd30*/  IMAD.MOV.U32 R0, RZ, RZ, 0x1 ;  /* 0x00000001ff007424 */ /* 0x000fe200078e00ff */
[----:B------:R-:W-:Y:S01]  /*cd40*/  USHF.R.U64 UR8, UR4, UR24, UR11 ;  /* 0x0000001804087299 */ /* 0x000fe2000800120b */
[----:B------:R-:W-:Y:S01]  /*cd50*/  IMAD.U32 R12, RZ, RZ, UR5 ;  /* 0x00000005ff0c7e24 */ /* 0x000fe2000f8e00ff */
[----:B------:R-:W-:Y:S02]  /*cd60*/  ULOP3.LUT UR4, UR19, UR27, URZ, 0xc0, !UPT ;  /* 0x0000001b13047292 */ /* 0x000fe4000f8ec03f */
[----:B------:R-:W-:Y:S02]  /*cd70*/  ULOP3.LUT UR18, UR18, UR22, URZ, 0xc0, !UPT ;  /* 0x0000001612127292 */ /* 0x000fe4000f8ec03f */
[----:B------:R-:W-:-:S03]  /*cd80*/  UIMAD UR4, UR26, UR8, UR4 ;  /* 0x000000081a0472a4 */ /* 0x000fc6000f8e0204 */
[----:B------:R-:W-:Y:S02]  /*cd90*/  @UP0 UIMAD UR23, UR28, UR21, UR7 ;  /* 0x000000151c1702a4 */ /* 0x000fe4000f8e0207 */
[----:B------:R-:W-:-:S03]  /*cda0*/  UIADD3 UR7, -UR8, URZ, URZ ;  /* 0x0000003f08077290 */ /* 0x000fc6000fffe13f */
[----:B------:R-:W-:Y:S01]  /*cdb0*/  ULDC UR8, c[0x0][0x610] ;  /* 0x0001840000087ab9 */ /* 0x000fe20000000800 */
[----:B------:R-:W-:Y:S02]  /*cdc0*/  UIMAD UR7, UR7, UR25, UR20 ;  /* 0x00000019070772a4 */ /* 0x000fe4000f8e0214 */
[----:B------:R-:W-:Y:S02]  /*cdd0*/  UIMAD UR4, UR4, UR8, UR23 ;  /* 0x00000008040472a4 */ /* 0x000fe4000f8e0217 */
[----:B------:R-:W-:-:S04]  /*cde0*/  UIMAD UR7, UR7, UR6, UR18 ;  /* 0x00000006070772a4 */ /* 0x000fc8000f8e0212 */
[----:B------:R-:W-:Y:S02]  /*cdf0*/  USEL UR6, UR7, UR4, !UP0 ;  /* 0x0000000407067287 */ /* 0x000fe4000c000000 */
[----:B------:R-:W-:-:S04]  /*ce00*/  USEL UR4, UR4, UR7, !UP0 ;  /* 0x0000000704047287 */ /* 0x000fc8000c000000 */
[----:B------:R-:W-:Y:S02]  /*ce10*/  IMAD.U32 R5, RZ, RZ, UR6 ;  /* 0x00000006ff057e24 */ /* 0x000fe4000f8e00ff */
[----:B------:R-:W-:-:S07]  /*ce20*/  IMAD.U32 R4, RZ, RZ, UR4 ;  /* 0x00000004ff047e24 */ /* 0x000fce000f8e00ff */
.L_x_64:
[----:B------:R-:W-:-:S08]  /*ce30*/  NOP ;  /* 0x0000000000007918 */ /* 0x000fd00000000000 */
[----:B------:R-:W1:-:S00]  /*ce40*/  USETMAXREG.DEALLOC.CTAPOOL 0x28 ;  /* 0x00000028000079c8 */ /* 0x000e4000080e0500 */
[----:B------:R-:W-:-:S13]  /*ce50*/  ISETP.NE.AND P0, PT, RZ, UR10, PT ;  /* 0x0000000aff007c0c */ /* 0x000fda000bf05270 */
[----:B0-----:R-:W-:Y:S05]  /*ce60*/  @P0 EXIT ;  /* 0x000000000000094d */ /* 0x001fea0003800000 */
[----:B-1----:R-:W-:Y:S01]  /*ce70*/  LOP3.LUT P0, RZ, R0, 0xff, RZ, 0xc0, !PT ;  /* 0x000000ff00ff7812 */ /* 0x002fe2000780c0ff */
[----:B------:R-:W-:Y:S02]  /*ce80*/  IMAD.MOV.U32 R0, RZ, RZ, 0x1 ;  /* 0x00000001ff007424 */ /* 0x000fe400078e00ff */
[----:B------:R-:W-:-:S10]  /*ce90*/  IMAD.MOV.U32 R3, RZ, RZ, RZ ;  /* 0x000000ffff037224 */ /* 0x000fd400078e00ff */
[----:B------:R-:W-:Y:S05]  /*cea0*/  @!P0 BRA `(.L_x_67) ;  /* 0x0000000c00588947 */ /* 0x000fea0003800000 */
[----:B------:R-:W0:Y:S01]  /*ceb0*/  S2R R6, SR_TID.X ;  /* 0x0000000000067919 */ /* 0x000e220000002100 */
[----:B------:R-:W-:Y:S01]  /*cec0*/  ULDC UR4, c[0x0][0x28c] ;  /* 0x0000a30000047ab9 */ /* 0x000fe20000000800 */
[----:B------:R-:W-:Y:S01]  /*ced0*/  ULDC UR6, c[0x0][0x658] ;  /* 0x0001960000067ab9 */ /* 0x000fe20000000800 */
[----:B------:R-:W-:Y:S01]  /*cee0*/  UIADD3 UR10, UR4, 0x1f, URZ ;  /* 0x0000001f040a7890 */ /* 0x000fe2000fffe03f */
[----:B------:R-:W-:Y:S01]  /*cef0*/  BSSY B0, `(.L_x_67) ;  /* 0x00000d1000007945 */ /* 0x000fe20003800000 */
[----:B------:R-:W-:Y:S01]  /*cf00*/  UMOV UR7, 0xffffffff ;  /* 0xffffffff00077882 */ /* 0x000fe20000000000 */
[----:B------:R-:W-:Y:S01]  /*cf10*/  ULDC UR5, c[0x0][0x600] ;  /* 0x0001800000057ab9 */ /* 0x000fe20000000800 */
[----:B------:R-:W-:Y:S01]  /*cf20*/  UMOV UR9, 0x1 ;  /* 0x0000000100097882 */ /* 0x000fe20000000000 */
[----:B------:R-:W-:Y:S01]  /*cf30*/  USHF.L.U32 UR7, UR7, UR6, URZ ;  /* 0x0000000607077299 */ /* 0x000fe2000800063f */
[----:B------:R-:W-:Y:S01]  /*cf40*/  IMAD.MOV.U32 R10, RZ, RZ, 0x1 ;  /* 0x00000001ff0a7424 */ /* 0x000fe200078e00ff */
[----:B------:R-:W-:Y:S01]  /*cf50*/  UIADD3 UR4, UR5, -0x1, URZ ;  /* 0xffffffff05047890 */ /* 0x000fe2000fffe03f */
[----:B------:R-:W-:Y:S01]  /*cf60*/  IMAD.MOV.U32 R0, RZ, RZ, 0x1 ;  /* 0x00000001ff007424 */ /* 0x000fe200078e00ff */
[----:B------:R-:W-:Y:S01]  /*cf70*/  USHF.R.S32.HI UR11, URZ, 0x1f, UR10 ;  /* 0x0000001f3f0b7899 */ /* 0x000fe2000801140a */
[----:B------:R-:W-:Y:S01]  /*cf80*/  IMAD.MOV.U32 R3, RZ, RZ, RZ ;  /* 0x000000ffff037224 */ /* 0x000fe200078e00ff */
[----:B------:R-:W-:Y:S01]  /*cf90*/  ULDC UR8, c[0x0][0xc] ;  /* 0x0000030000087ab9 */ /* 0x000fe20000000800 */
[----:B------:R-:W-:-:S02]  /*cfa0*/  USHF.L.U32 UR5, UR9, UR6, URZ ;  /* 0x0000000609057299 */ /* 0x000fc4000800063f */
[----:B------:R-:W-:Y:S01]  /*cfb0*/  ULEA.HI UR11, UR11, UR10, URZ, 0x5 ;  /* 0x0000000a0b0b7291 */ /* 0x000fe2000f8f283f */
[----:B------:R-:W-:Y:S01]  /*cfc0*/  ULDC UR9, c[0x0][0x10] ;  /* 0x0000040000097ab9 */ /* 0x000fe20000000800 */
[----:B------:R-:W-:Y:S02]  /*cfd0*/  ULOP3.LUT UR6, URZ, UR7, URZ, 0x33, !UPT ;  /* 0x000000073f067292 */ /* 0x000fe4000f8e333f */
[----:B------:R-:W-:Y:S01]  /*cfe0*/  UIMAD.WIDE.U32 UR8, UR8, UR9, URZ ;  /* 0x00000009080872a5 */ /* 0x000fe2000f8e003f */
[----:B------:R-:W-:Y:S01]  /*cff0*/  ULDC UR7, c[0x0][0x14] ;  /* 0x0000050000077ab9 */ /* 0x000fe20000000800 */
[----:B------:R-:W-:Y:S02]  /*d000*/  USHF.R.S32.HI UR19, URZ, 0x5, UR11 ;  /* 0x000000053f137899 */ /* 0x000fe4000801140b */
[----:B------:R-:W-:Y:S02]  /*d010*/  UIMAD.WIDE.U32 UR22, UR8, UR7, URZ ;  /* 0x00000007081672a5 */ /* 0x000fe4000f8e003f */
[----:B------:R-:W-:-:S02]  /*d020*/  UIMAD UR13, UR9, UR7, URZ ;  /* 0x00000007090d72a4 */ /* 0x000fc4000f8e023f */
[----:B------:R-:W-:Y:S01]  /*d030*/  ULOP3.LUT UR21, UR36, 0x2, URZ, 0xfc, !UPT ;  /* 0x0000000224157892 */ /* 0x000fe2000f8efc3f */
[C---:B0-----:R-:W-:Y:S01]  /*d040*/  LOP3.LUT P2, RZ, R6.reuse, 0x7f, RZ, 0xc0, !PT ;  /* 0x0000007f06ff7812 */ /* 0x041fe2000784c0ff */
[----:B------:R-:W-:Y:S01]  /*d050*/  UIADD3 UR13, UR23, UR13, URZ ;  /* 0x0000000d170d7290 */ /* 0x000fe2000fffe03f */
[----:B------:R-:W-:Y:S01]  /*d060*/  LOP3.LUT P0, RZ, R6, 0x1f, RZ, 0xc0, !PT ;  /* 0x0000001f06ff7812 */ /* 0x000fe2000780c0ff */
[----:B------:R-:W-:Y:S01]  /*d070*/  UIADD3 UR26, UR19, 0x1, URZ ;  /* 0x00000001131a7890 */ /* 0x000fe2000fffe03f */
[----:B------:R-:W-:Y:S02]  /*d080*/  ULDC.64 UR24, c[0x0][0x198] ;  /* 0x0000660000187ab9 */ /* 0x000fe40000000a00 */
[----:B------:R-:W-:-:S13]  /*d090*/  PLOP3.LUT P0, PT, P0, P2, PT, 0x8a, 0x0 ;  /* 0x000000000000781c */ /* 0x000fda0000705172 */
.L_x_79:
[----:B------:R-:W-:-:S03]  /*d0a0*/  UMOV UR7, 0xffffffff ;  /* 0xffffffff00077882 */ /* 0x000fc60000000000 */
[----:B------:R-:W-:Y:S05]  /*d0b0*/  BRA.DIV UR7, `(.L_x_68) ;  /* 0x00000016072c7947 */ /* 0x000fea000b800000 */
[----:B------:R-:W-:-:S13]  /*d0c0*/  ELECT P6, URZ, PT ;  /* 0x00000000003f782f */ /* 0x000fda00038c0000 */
.L_x_100:
[----:B------:R-:W0:Y:S01]  /*d0d0*/  LDC R6, c[0x0][0x28c] ;  /* 0x0000a300ff067b82 */ /* 0x000e220000000800 */
[----:B------:R-:W-:Y:S01]  /*d0e0*/  BSSY B1, `(.L_x_69) ;  /* 0x0000038000017945 */ /* 0x000fe20003800000 */
[----:B0-----:R-:W-:-:S13]  /*d0f0*/  ISETP.LT.OR P6, PT, R6, 0x1, !P6 ;  /* 0x000000010600780c */ /* 0x001fda00077c1670 */
[----:B------:R-:W-:Y:S05]  /*d100*/  @P6 BRA `(.L_x_70) ;  /* 0x0000000000d46947 */ /* 0x000fea0003800000 */
[----:B------:R-:W-:Y:S02]  /*d110*/  IMAD R8, R5, 0x70, RZ ;  /* 0x0000007005087824 */ /* 0x000fe400078e02ff */
[----:B------:R-:W-:Y:S02]  /*d120*/  IMAD R9, R4, 0x180, RZ ;  /* 0x0000018004097824 */ /* 0x000fe400078e02ff */
[----:B------:R-:W-:Y:S02]  /*d130*/  IMAD.MOV.U32 R13, RZ, RZ, RZ ;  /* 0x000000ffff0d7224 */ /* 0x000fe400078e00ff */
[----:B------:R-:W-:Y:S02]  /*d140*/  IMAD.U32 R15, RZ, RZ, UR26 ;  /* 0x0000001aff0f7e24 */ /* 0x000fe4000f8e00ff */
[----:B------:R-:W-:Y:S02]  /*d150*/  IMAD.MOV.U32 R4, RZ, RZ, R0 ;  /* 0x000000ffff047224 */ /* 0x000fe400078e0000 */
[----:B------:R-:W-:-:S07]  /*d160*/  IMAD.MOV.U32 R5, RZ, RZ, R3 ;  /* 0x000000ffff057224 */ /* 0x000fce00078e0003 */
.L_x_74:
[----:B------:R-:W0:Y:S01]  /*d170*/  S2R R7, SR_CgaCtaId ;  /* 0x0000000000077919 */ /* 0x000e220000008800 */
[----:B------:R-:W-:-:S04]  /*d180*/  MOV R6, 0x400 ;  /* 0x0000040000067802 */ /* 0x000fc80000000f00 */
[----:B0-----:R-:W-:Y:S02]  /*d190*/  LEA R14, R7, R6, 0x18 ;  /* 0x00000006070e7211 */ /* 0x001fe400078ec0ff */
[----:B------:R-:W-:Y:S01]  /*d1a0*/  SHF.L.U32 R6, R4, 0x1f, RZ ;  /* 0x0000001f04067819 */ /* 0x000fe200000006ff */
[----:B------:R-:W0:Y:S02]  /*d1b0*/  @!P2 LDC R7, c[0x0][0x500] ;  /* 0x00014000ff07ab82 */ /* 0x000e240000000800 */
[----:B------:R-:W-:-:S04]  /*d1c0*/  IMAD R11, R5, 0x8, R14 ;  /* 0x00000008050b7824 */ /* 0x000fc800078e020e */
[----:B------:R-:W1:Y:S02]  /*d1d0*/  SYNCS.PHASECHK.TRANS64.TRYWAIT P1, [R11+URZ+0x70], R6 ;  /* 0x000070060b0075a7 */ /* 0x000e64000802017f */
[----:B-1----:R-:W-:Y:S05]  /*d1e0*/  @!P1 BRA `(.L_x_71) ;  /* 0x0000001400009947 */ /* 0x002fea0003800000 */
.L_x_101:
[----:B------:R-:W-:Y:S01]  /*d1f0*/  UPRMT UR7, UR21, 0x9910, URZ ;  /* 0x0000991015077896 */ /* 0x000fe2000800003f */
[----:B0-----:R0:W-:Y:S03]  /*d200*/  @!P2 SYNCS.ARRIVE.TRANS64 RZ, [R11+URZ], R7 ;  /* 0x000000070bffa9a7 */ /* 0x0011e6000800003f */
[----:B------:R-:W-:-:S06]  /*d210*/  UISETP.NE.AND UP0, UPT, UR7, 0x2, UPT ;  /* 0x000000020700788c */ /* 0x000fcc000bf05270 */
[----:B------:R-:W-:-:S13]  /*d220*/  PLOP3.LUT P1, PT, PT, PT, UP0, 0x80, 0x0 ;  /* 0x000000000000781c */ /* 0x000fda0003f2f008 */
[----:B0-----:R-:W-:Y:S05]  /*d230*/  @P1 BRA `(.L_x_72) ;  /* 0x0000000000041947 */ /* 0x001fea0003800000 */
[----:B------:R-:W-:Y:S01]  /*d240*/  BPT.TRAP 0x1 ;  /* 0x000000040000795c */ /* 0x000fe20000300000 */
.L_x_72:
[----:B------:R-:W-:Y:S05]  /*d250*/  @P0 BRA `(.L_x_73) ;  /* 0x0000000000040947 */ /* 0x000fea0003800000 */
[----:B------:R-:W-:Y:S01]  /*d260*/  BPT.TRAP 0x1 ;  /* 0x000000040000795c */ /* 0x000fe20000300000 */
.L_x_73:
[--C-:B-1----:R-:W-:Y:S01]  /*d270*/  IMAD R6, R5, 0x3000, R14.reuse ;  /* 0x0000300005067824 */ /* 0x102fe200078e020e */
[----:B------:R-:W-:Y:S01]  /*d280*/  R2UR UR9, R11 ;  /* 0x000000000b0972ca */ /* 0x000fe200000e0000 */
[----:B------:R-:W-:Y:S01]  /*d290*/  IMAD R14, R5, 0xe00, R14 ;  /* 0x00000e00050e7824 */ /* 0x000fe200078e020e */
[----:B------:R-:W-:Y:S01]  /*d2a0*/  UIADD3 UR14, UP0, UR24, 0xf0, URZ ;  /* 0x000000f0180e7890 */ /* 0x000fe2000ff1e03f */
[----:B------:R-:W-:Y:S01]  /*d2b0*/  VIADD R15, R15, 0xffffffff ;  /* 0xffffffff0f0f7836 */ /* 0x000fe20000000000 */
[----:B------:R-:W-:Y:S01]  /*d2c0*/  R2UR UR7, R6 ;  /* 0x00000000060772ca */ /* 0x000fe200000e0000 */
[----:B------:R-:W-:Y:S01]  /*d2d0*/  UIADD3 UR28, UP1, UR24, 0x1f0, URZ ;  /* 0x000001f0181c7890 */ /* 0x000fe2000ff3e03f */
[----:B------:R-:W-:Y:S01]  /*d2e0*/  R2UR UR8, R14 ;  /* 0x000000000e0872ca */ /* 0x000fe200000e0000 */
[----:B------:R-:W-:Y:S01]  /*d2f0*/  UIADD3.X UR15, URZ, UR25, URZ, UP0, !UPT ;  /* 0x000000193f0f7290 */ /* 0x000fe200087fe43f */
[----:B------:R-:W-:Y:S01]  /*d300*/  R2UR UR11, R9 ;  /* 0x00000000090b72ca */ /* 0x000fe200000e0000 */
[----:B------:R-:W-:Y:S01]  /*d310*/  VIADD R5, R5, 0x1 ;  /* 0x0000000105057836 */ /* 0x000fe20000000000 */
[----:B------:R-:W-:Y:S01]  /*d320*/  R2UR UR10, R13 ;  /* 0x000000000d0a72ca */ /* 0x000fe200000e0000 */
[----:B------:R-:W-:Y:S01]  /*d330*/  UIADD3.X UR29, URZ, UR25, URZ, UP1, !UPT ;  /* 0x000000193f1d7290 */ /* 0x000fe20008ffe43f */
[----:B------:R-:W-:Y:S01]  /*d340*/  R2UR UR12, R12 ;  /* 0x000000000c0c72ca */ /* 0x000fe200000e0000 */
[----:B------:R-:W-:Y:S01]  /*d350*/  UMOV UR16, 0x0 ;  /* 0x0000000000107882 */ /* 0x000fe20000000000 */
[----:B------:R-:W-:Y:S01]  /*d360*/  R2UR UR20, R8 ;  /* 0x00000000081472ca */ /* 0x000fe200000e0000 */
[----:B------:R-:W-:Y:S01]  /*d370*/  UMOV UR17, 0x10000000 ;  /* 0x1000000000117882 */ /* 0x000fe20000000000 */
[----:B------:R-:W-:Y:S01]  /*d380*/  ISETP.GT.AND P3, PT, R15, 0x1, PT ;  /* 0x000000010f00780c */ /* 0x000fe20003f64270 */
[----:B------:R-:W-:Y:S01]  /*d390*/  UIADD3 UR7, UR7, 0x200, URZ ;  /* 0x0000020007077890 */ /* 0x000fe2000fffe03f */
[----:B------:R-:W-:Y:S01]  /*d3a0*/  ISETP.NE.AND P1, PT, R5, 0xe, PT ;  /* 0x0000000e0500780c */ /* 0x000fe20003f25270 */
[----:B------:R-:W-:Y:S01]  /*d3b0*/  UIADD3 UR18, UR8, 0x2a200, URZ ;  /* 0x0002a20008127890 */ /* 0x000fe2000fffe03f */
[----:B------:R-:W-:-:S02]  /*d3c0*/  VIADD R13, R13, 0x20 ;  /* 0x000000200d0d7836 */ /* 0x000fc40000000000 */
[----:B------:R-:W-:Y:S02]  /*d3d0*/  SEL R7, RZ, 0x1, P1 ;  /* 0x00000001ff077807 */ /* 0x000fe40000800000 */
[----:B------:R-:W-:Y:S01]  /*d3e0*/  UMOV UR8, UR7 ;  /* 0x0000000700087c82 */ /* 0x000fe20008000000 */
[----:B------:R-:W-:Y:S01]  /*d3f0*/  SEL R5, R5, RZ, P1 ;  /* 0x000000ff05057207 */ /* 0x000fe20000800000 */
[----:B------:R0:W-:Y:S01]  /*d400*/  UTMALDG.3D [UR8], [UR14], desc[UR16] ;  /* 0x000010080e0075b4 */ /* 0x0001e20008011000 */
[----:B------:R-:W-:Y:S01]  /*d410*/  LOP3.LUT R4, R4, R7, RZ, 0x3c, !PT ;  /* 0x0000000704047212 */ /* 0x000fe200078e3cff */
[----:B0-----:R-:W-:Y:S01]  /*d420*/  UMOV UR8, UR18 ;  /* 0x0000001200087c82 */ /* 0x001fe20008000000 */
[----:B------:R-:W-:Y:S02]  /*d430*/  UMOV UR11, UR20 ;  /* 0x00000014000b7c82 */ /* 0x000fe40008000000 */
[----:B------:R0:W-:Y:S02]  /*d440*/  UTMALDG.3D [UR8], [UR28], desc[UR16] ;  /* 0x000010081c0075b4 */ /* 0x0001e40008011000 */
[----:B0-----:R-:W-:Y:S05]  /*d450*/  @P3 BRA `(.L_x_74) ;  /* 0xfffffffc00443947 */ /* 0x001fea000383ffff */
.L_x_70:
[----:B------:R-:W-:Y:S05]  /*d460*/  BSYNC B1 ;  /* 0x0000000000017941 */ /* 0x000fea0003800000 */
.L_x_69:
[----:B------:R-:W-:Y:S01]  /*d470*/  LOP3.LUT P4, RZ, R10, 0xff, RZ, 0xc0, !PT ;  /* 0x000000ff0aff7812 */ /* 0x000fe2000788c0ff */
[----:B------:R-:W-:Y:S01]  /*d480*/  VIADD R6, R3, UR19 ;  /* 0x0000001303067c36 */ /* 0x000fe20008000000 */
[----:B------:R-:W-:Y:S01]  /*d490*/  ULDC.64 UR8, c[0x0][0x650] ;  /* 0x0001940000087ab9 */ /* 0x000fe20000000a00 */
[----:B------:R-:W-:Y:S01]  /*d4a0*/  IMAD.U32 R7, RZ, RZ, UR19 ;  /* 0x00000013ff077e24 */ /* 0x000fe2000f8e00ff */
[----:B------:R-:W-:Y:S01]  /*d4b0*/  UISETP.GE.U32.AND UP0, UPT, UR19, 0xe, UPT ;  /* 0x0000000e1300788c */ /* 0x000fe2000bf06070 */
[----:B------:R-:W-:Y:S01]  /*d4c0*/  BSSY B1, `(.L_x_75) ;  /* 0x0000071000017945 */ /* 0x000fe20003800000 */
[----:B------:R-:W-:Y:S01]  /*d4d0*/  ISETP.GT.U32.AND P1, PT, R6, 0xd, PT ;  /* 0x0000000d0600780c */ /* 0x000fe20003f24070 */
[----:B------:R-:W-:Y:S01]  /*d4e0*/  IMAD.MOV.U32 R12, RZ, RZ, -0x1 ;  /* 0xffffffffff0c7424 */ /* 0x000fe200078e00ff */
[----:B------:R-:W-:Y:S02]  /*d4f0*/  SHF.R.U32.HI R4, RZ, 0x1, R6 ;  /* 0x00000001ff047819 */ /* 0x000fe40000011606 */
[----:B------:R-:W-:-:S02]  /*d500*/  ISETP.LT.U32.AND P1, PT, R7, 0xe, P1 ;  /* 0x0000000e0700780c */ /* 0x000fc40000f21070 */
[----:B------:R-:W-:Y:S01]  /*d510*/  PLOP3.LUT P3, PT, PT, PT, UP0, 0x80, 0x0 ;  /* 0x000000000000781c */ /* 0x000fe20003f6f008 */
[----:B------:R-:W0:Y:S01]  /*d520*/  @P4 S2R R8, SR_CgaCtaId ;  /* 0x0000000000084919 */ /* 0x000e220000008800 */
[----:B------:R-:W-:Y:S01]  /*d530*/  @P4 MOV R3, 0x400 ;  /* 0x0000040000034802 */ /* 0x000fe20000000f00 */
[----:B------:R-:W-:Y:S01]  /*d540*/  IMAD.WIDE.U32 R4, R4, -0x6db6db6d, RZ ;  /* 0x9249249304047825 */ /* 0x000fe200078e00ff */
[----:B------:R-:W-:-:S03]  /*d550*/  PRMT R10, RZ, 0x7610, R10 ;  /* 0x00007610ff0a7816 */ /* 0x000fc6000000000a */
[----:B------:R-:W-:Y:S01]  /*d560*/  IMAD.MOV.U32 R4, RZ, RZ, -0x1 ;  /* 0xffffffffff047424 */ /* 0x000fe200078e00ff */
[----:B------:R-:W-:Y:S02]  /*d570*/  SHF.R.U32.HI R5, RZ, 0x2, R5 ;  /* 0x00000002ff057819 */ /* 0x000fe40000011605 */
[----:B0-----:R-:W-:-:S04]  /*d580*/  @P4 LEA R3, R8, R3, 0x18 ;  /* 0x0000000308034211 */ /* 0x001fc800078ec0ff */
[----:B------:R0:W-:Y:S01]  /*d590*/  @P4 SYNCS.ARRIVE.TRANS64.A1T0 RZ, [R3+URZ+0xf8], RZ ;  /* 0x0000f8ff03ff49a7 */ /* 0x0001e2000810003f */
[----:B------:R-:W-:-:S04]  /*d5a0*/  IADD3 R23, P4, R23, UR22, RZ ;  /* 0x0000001617177c10 */ /* 0x000fc8000ff9e0ff */
[----:B------:R-:W-:Y:S02]  /*d5b0*/  IADD3.X R2, R2, UR13, RZ, P4, !PT ;  /* 0x0000000d02027c10 */ /* 0x000fe4000a7fe4ff */
[----:B0-----:R-:W-:Y:S02]  /*d5c0*/  SEL R3, RZ, 0x1, !P1 ;  /* 0x00000001ff037807 */ /* 0x001fe40004800000 */
[----:B------:R-:W-:Y:S02]  /*d5d0*/  ISETP.GE.U32.AND P1, PT, R23, UR8, PT ;  /* 0x0000000817007c0c */ /* 0x000fe4000bf26070 */
[----:B------:R-:W-:Y:S01]  /*d5e0*/  LOP3.LUT R0, R0, R3, RZ, 0x3c, !PT ;  /* 0x0000000300007212 */ /* 0x000fe200078e3cff */
[--C-:B------:R-:W-:Y:S01]  /*d5f0*/  IMAD R3, R5, -0xe, R6.reuse ;  /* 0xfffffff205037824 */ /* 0x100fe200078e0206 */
[----:B------:R-:W-:Y:S02]  /*d600*/  ISETP.GE.U32.AND.EX P1, PT, R2, UR9, PT, P1 ;  /* 0x0000000902007c0c */ /* 0x000fe4000bf26110 */
[----:B------:R-:W-:Y:S01]  /*d610*/  @P3 LOP3.LUT R0, R0, 0x1, R5, 0x78, !PT ;  /* 0x0000000100003812 */ /* 0x000fe200078e7805 */
[----:B------:R-:W-:Y:S01]  /*d620*/  IMAD.MOV.U32 R5, RZ, RZ, -0x1 ;  /* 0xffffffffff057424 */ /* 0x000fe200078e00ff */
[----:B------:R-:W-:-:S09]  /*d630*/  PRMT R6, RZ, 0x7610, R6 ;  /* 0x00007610ff067816 */ /* 0x000fd20000000006 */
[----:B------:R-:W-:Y:S05]  /*d640*/  @P1 BRA `(.L_x_76) ;  /* 0x0000000400601947 */ /* 0x000fea0003800000 */
[----:B------:R-:W-:Y:S01]  /*d650*/  ULDC.64 UR8, c[0x0][0x628] ;  /* 0x00018a0000087ab9 */ /* 0x000fe20000000a00 */
[----:B------:R-:W0:Y:S01]  /*d660*/  S2R R13, SR_CTAID.X ;  /* 0x00000000000d7919 */ /* 0x000e220000002500 */
[----:B------:R-:W-:Y:S01]  /*d670*/  ISETP.NE.U32.AND P1, PT, RZ, UR8, PT ;  /* 0x00000008ff007c0c */ /* 0x000fe2000bf25070 */
[----:B------:R-:W-:Y:S01]  /*d680*/  ULDC UR10, c[0x0][0x630] ;  /* 0x00018c00000a7ab9 */ /* 0x000fe20000000800 */
[----:B------:R-:W-:Y:S01]  /*d690*/  IMAD.MOV.U32 R4, RZ, RZ, R23 ;  /* 0x000000ffff047224 */ /* 0x000fe200078e0017 */
[----:B------:R-:W1:Y:S01]  /*d6a0*/  S2R R11, SR_CTAID.Y ;  /* 0x00000000000b7919 */ /* 0x000e620000002600 */
[----:B------:R-:W-:Y:S01]  /*d6b0*/  ISETP.NE.AND.EX P1, PT, RZ, UR9, PT, P1 ;  /* 0x00000009ff007c0c */ /* 0x000fe2000bf25310 */
[----:B------:R-:W-:-:S12]  /*d6c0*/  IMAD.MOV.U32 R5, RZ, RZ, R2 ;  /* 0x000000ffff057224 */ /* 0x000fd800078e0002 */
[----:B------:R-:W-:Y:S05]  /*d6d0*/  @!P1 BRA `(.L_x_77) ;  /* 0x0000000000289947 */ /* 0x000fea0003800000 */
[----:B------:R-:W-:Y:S02]  /*d6e0*/  ULDC UR7, c[0x0][0x634] ;  /* 0x00018d0000077ab9 */ /* 0x000fe40000000800 */
[----:B------:R-:W-:-:S05]  /*d6f0*/  IADD3 R9, P1, R23, UR7, RZ ;  /* 0x0000000717097c10 */ /* 0x000fca000ff3e0ff */
[----:B------:R-:W-:-:S04]  /*d700*/  IMAD.X R15, RZ, RZ, R2, P1 ;  /* 0x000000ffff0f7224 */ /* 0x000fc800008e0602 */
[----:B------:R-:W-:-:S04]  /*d710*/  IMAD.WIDE.U32 R6, R15, UR8, RZ ;  /* 0x000000080f067c25 */ /* 0x000fc8000f8e00ff */
[----:B------:R-:W-:-:S04]  /*d720*/  IMAD.WIDE.U32 R6, P1, R9, UR9, R6 ;  /* 0x0000000909067c25 */ /* 0x000fc8000f820006 */
[----:B------:R-:W-:-:S04]  /*d730*/  IMAD.WIDE.U32 R8, R9, UR8, RZ ;  /* 0x0000000809087c25 */ /* 0x000fc8000f8e00ff */
[----:B------:R-:W-:Y:S01]  /*d740*/  IMAD.X R5, RZ, RZ, RZ, P1 ;  /* 0x000000ffff057224 */ /* 0x000fe200008e06ff */
[----:B------:R-:W-:Y:S01]  /*d750*/  IADD3 RZ, P1, R9, R6, RZ ;  /* 0x0000000609ff7210 */ /* 0x000fe20007f3e0ff */
[----:B------:R-:W-:-:S04]  /*d760*/  IMAD.MOV.U32 R4, RZ, RZ, R7 ;  /* 0x000000ffff047224 */ /* 0x000fc800078e0007 */
[----:B------:R-:W-:-:S08]  /*d770*/  IMAD.WIDE.U32.X R4, R15, UR9, R4, P1 ;  /* 0x000000090f047c25 */ /* 0x000fd000088e0404 */
.L_x_77:
[--C-:B------:R-:W-:Y:S01]  /*d780*/  SHF.R.U64 R12, R4, UR10, R5.reuse ;  /* 0x0000000a040c7c19 */ /* 0x100fe20008001205 */
[----:B------:R-:W-:Y:S01]  /*d790*/  ULDC.64 UR8, c[0x0][0x620] ;  /* 0x0001880000087ab9 */ /* 0x000fe20000000a00 */
[----:B------:R-:W-:Y:S01]  /*d7a0*/  SHF.R.U32.HI R4, RZ, UR10, R5 ;  /* 0x0000000aff047c19 */ /* 0x000fe20008011605 */
[----:B------:R-:W-:Y:S01]  /*d7b0*/  IMAD.MOV.U32 R5, RZ, RZ, R2 ;  /* 0x000000ffff057224 */ /* 0x000fe200078e0002 */
[----:B------:R-:W-:Y:S01]  /*d7c0*/  IADD3 R7, P1, RZ, -R12, RZ ;  /* 0x8000000cff077210 */ /* 0x000fe20007f3e0ff */
[----:B------:R-:W-:Y:S01]  /*d7d0*/  ULDC UR7, c[0x0][0x150] ;  /* 0x0000540000077ab9 */ /* 0x000fe20000000800 */
[----:B------:R-:W2:Y:S01]  /*d7e0*/  LDC R8, c[0x0][0x144] ;  /* 0x00005100ff087b82 */ /* 0x000ea20000000800 */
[----:B------:R-:W-:Y:S01]  /*d7f0*/  ULDC.64 UR10, c[0x0][0x640] ;  /* 0x00019000000a7ab9 */ /* 0x000fe20000000a00 */
[----:B------:R-:W-:Y:S01]  /*d800*/  UISETP.NE.AND UP0, UPT, UR37, URZ, UPT ;  /* 0x0000003f2500728c */ /* 0x000fe2000bf05270 */
[----:B------:R-:W-:Y:S01]  /*d810*/  IMAD.X R4, RZ, RZ, ~R4, P1 ;  /* 0x000000ffff047224 */ /* 0x000fe200008e0e04 */
[----:B------:R-:W-:-:S03]  /*d820*/  ISETP.NE.U32.AND P1, PT, RZ, UR10, PT ;  /* 0x0000000aff007c0c */ /* 0x000fc6000bf25070 */
[----:B------:R-:W-:Y:S01]  /*d830*/  IMAD R6, R4, UR8, RZ ;  /* 0x0000000804067c24 */ /* 0x000fe2000f8e02ff */
[----:B------:R-:W3:Y:S01]  /*d840*/  LDC R16, c[0x0][0x148] ;  /* 0x00005200ff107b82 */ /* 0x000ee20000000800 */
[----:B------:R-:W-:Y:S01]  /*d850*/  IMAD.MOV.U32 R4, RZ, RZ, R23 ;  /* 0x000000ffff047224 */ /* 0x000fe200078e0017 */
[----:B------:R-:W-:Y:S02]  /*d860*/  ISETP.NE.AND.EX P1, PT, RZ, UR11, PT, P1 ;  /* 0x0000000bff007c0c */ /* 0x000fe4000bf25310 */
[----:B------:R-:W-:Y:S01]  /*d870*/  PLOP3.LUT P3, PT, PT, PT, UP0, 0x80, 0x0 ;  /* 0x000000000000781c */ /* 0x000fe20003f6f008 */
[----:B------:R-:W-:Y:S01]  /*d880*/  IMAD.WIDE.U32 R4, R7, UR8, R4 ;  /* 0x0000000807047c25 */ /* 0x000fe2000f8e0004 */
[----:B------:R-:W-:-:S03]  /*d890*/  ULDC UR8, c[0x0][0x154] ;  /* 0x0000550000087ab9 */ /* 0x000fc60000000800 */
[----:B------:R-:W-:Y:S01]  /*d8a0*/  IMAD R7, R7, UR9, R6 ;  /* 0x0000000907077c24 */ /* 0x000fe2000f8e0206 */
[----:B0-----:R-:W-:Y:S01]  /*d8b0*/  I2FP.F32.U32 R6, R13 ;  /* 0x0000000d00067245 */ /* 0x001fe20000201000 */
[----:B------:R-:W-:Y:S02]  /*d8c0*/  ULDC UR9, c[0x0][0x608] ;  /* 0x0001820000097ab9 */ /* 0x000fe40000000800 */
[----:B------:R-:W-:Y:S02]  /*d8d0*/  IMAD.IADD R5, R5, 0x1, R7 ;  /* 0x0000000105057824 */ /* 0x000fe400078e0207 */
[----:B------:R-:W-:Y:S01]  /*d8e0*/  FMUL R6, R6, UR7 ;  /* 0x0000000706067c20 */ /* 0x000fe20008400000 */
[----:B------:R-:W-:Y:S02]  /*d8f0*/  ULDC UR7, c[0x0][0x618] ;  /* 0x0001860000077ab9 */ /* 0x000fe40000000800 */
[--C-:B------:R-:W-:Y:S02]  /*d900*/  SHF.R.U64 R14, R4, UR7, R5.reuse ;  /* 0x00000007040e7c19 */ /* 0x100fe40008001205 */
[----:B-1----:R-:W-:Y:S01]  /*d910*/  I2FP.F32.U32 R4, R11 ;  /* 0x0000000b00047245 */ /* 0x002fe20000201000 */
[----:B------:R-:W0:Y:S01]  /*d920*/  F2I.U32.TRUNC.NTZ R6, R6 ;  /* 0x0000000600067305 */ /* 0x000e22000020f000 */
[----:B------:R-:W-:Y:S01]  /*d930*/  SHF.R.U32.HI R5, RZ, UR7, R5 ;  /* 0x00000007ff057c19 */ /* 0x000fe20008011605 */
[----:B------:R-:W-:-:S02]  /*d940*/  ULDC UR7, c[0x0][0x658] ;  /* 0x0001960000077ab9 */ /* 0x000fc40000000800 */
[----:B------:R-:W-:Y:S01]  /*d950*/  FMUL R7, R4, UR8 ;  /* 0x0000000804077c20 */ /* 0x000fe20008400000 */
[--C-:B------:R-:W-:Y:S02]  /*d960*/  SHF.R.U64 R17, R14, UR9, R5.reuse ;  /* 0x000000090e117c19 */ /* 0x100fe40008001205 */
[----:B------:R-:W-:Y:S01]  /*d970*/  SHF.R.U32.HI R4, RZ, UR9, R5 ;  /* 0x00000009ff047c19 */ /* 0x000fe20008011605 */
[----:B------:R1:W4:Y:S03]  /*d980*/  F2I.U32.TRUNC.NTZ R18, R7 ;  /* 0x0000000700127305 */ /* 0x000326000020f000 */
[--C-:B------:R-:W-:Y:S02]  /*d990*/  SHF.R.U64 R15, R17, UR7, R4.reuse ;  /* 0x00000007110f7c19 */ /* 0x100fe40008001204 */
[----:B------:R-:W-:Y:S01]  /*d9a0*/  SHF.R.U32.HI R5, RZ, UR7, R4 ;  /* 0x00000007ff057c19 */ /* 0x000fe20008011604 */
[----:B0-----:R-:W-:-:S02]  /*d9b0*/  IMAD.MOV R6, RZ, RZ, -R6 ;  /* 0x000000ffff067224 */ /* 0x001fc400078e0a06 */
[----:B------:R-:W-:Y:S02]  /*d9c0*/  IMAD.MOV.U32 R4, RZ, RZ, R15 ;  /* 0x000000ffff047224 */ /* 0x000fe400078e000f */
[----:B--2---:R-:W-:Y:S01]  /*d9d0*/  IMAD R19, R8, R6, R13 ;  /* 0x0000000608137224 */ /* 0x004fe200078e020d */
[----:B-1----:R-:W-:Y:S06]  /*d9e0*/  @!P1 BRA `(.L_x_78) ;  /* 0x0000000000289947 */ /* 0x002fec0003800000 */
        /* <DEDUP_REMOVED lines=10> */
.L_x_78:
[----:B------:R-:W-:Y:S01]  /*da90*/  ULDC UR7, c[0x0][0x648] ;  /* 0x0001920000077ab9 */ /* 0x000fe20000000800 */
[----:B----4-:R-:W-:Y:S01]  /*daa0*/  IMAD.MOV R18, RZ, RZ, -R18 ;  /* 0x000000ffff127224 */ /* 0x010fe200078e0a12 */
[----:B------:R-:W-:Y:S01]  /*dab0*/  SHF.R.U64 R5, R4, UR7, R5 ;  /* 0x0000000704057c19 */ /* 0x000fe20008001205 */
[----:B------:R-:W-:Y:S01]  /*dac0*/  ULDC UR7, c[0x0][0x638] ;  /* 0x00018e0000077ab9 */ /* 0x000fe20000000800 */
[----:B------:R-:W-:Y:S01]  /*dad0*/  LOP3.LUT R4, R17, UR6, RZ, 0xc0, !PT ;  /* 0x0000000611047c12 */ /* 0x000fe2000f8ec0ff */
[----:B------:R-:W-:Y:S01]  /*dae0*/  UISETP.NE.AND UP0, UPT, UR37, URZ, UPT ;  /* 0x0000003f2500728c */ /* 0x000fe2000bf05270 */
[----:B------:R-:W-:Y:S01]  /*daf0*/  LOP3.LUT R14, R14, UR4, RZ, 0xc0, !PT ;  /* 0x000000040e0e7c12 */ /* 0x000fe2000f8ec0ff */
[----:B------:R-:W-:Y:S01]  /*db00*/  IMAD.MOV R6, RZ, RZ, -R5 ;  /* 0x000000ffff067224 */ /* 0x000fe200078e0a05 */
[----:B------:R-:W-:Y:S01]  /*db10*/  ULDC UR8, c[0x0][0x610] ;  /* 0x0001840000087ab9 */ /* 0x000fe20000000800 */
[----:B---3--:R-:W-:Y:S02]  /*db20*/  @P3 IMAD R19, R16, R18, R11 ;  /* 0x0000001210133224 */ /* 0x008fe400078e020b */
[----:B------:R-:W-:Y:S01]  /*db30*/  IMAD R4, R5, UR5, R4 ;  /* 0x0000000505047c24 */ /* 0x000fe2000f8e0204 */
[----:B------:R-:W-:Y:S01]  /*db40*/  PLOP3.LUT P1, PT, PT, PT, UP0, 0x40, 0x0 ;  /* 0x000000000000781c */ /* 0x000fe20003f2e808 */
[----:B------:R-:W-:Y:S01]  /*db50*/  IMAD R15, R6, UR7, R15 ;  /* 0x00000007060f7c24 */ /* 0x000fe2000f8e020f */
[----:B------:R-:W-:Y:S01]  /*db60*/  ULDC UR7, c[0x0][0x600] ;  /* 0x0001800000077ab9 */ /* 0x000fe20000000800 */
[----:B------:R-:W-:Y:S01]  /*db70*/  IMAD R4, R4, UR8, R19 ;  /* 0x0000000804047c24 */ /* 0x000fe2000f8e0213 */
[----:B------:R-:W-:Y:S01]  /*db80*/  PLOP3.LUT P3, PT, PT, PT, UP0, 0x40, 0x0 ;  /* 0x000000000000781c */ /* 0x000fe20003f6e808 */
[----:B------:R-:W-:-:S02]  /*db90*/  IMAD R15, R15, UR7, R14 ;  /* 0x000000070f0f7c24 */ /* 0x000fc4000f8e020e */
[----:B------:R-:W-:-:S03]  /*dba0*/  IMAD.MOV.U32 R6, RZ, RZ, 0x1 ;  /* 0x00000001ff067424 */ /* 0x000fc600078e00ff */
[----:B------:R-:W-:Y:S02]  /*dbb0*/  SEL R5, R15, R4, P1 ;  /* 0x000000040f057207 */ /* 0x000fe40000800000 */
[----:B------:R-:W-:-:S07]  /*dbc0*/  SEL R4, R4, R15, P3 ;  /* 0x0000000f04047207 */ /* 0x000fce0001800000 */
.L_x_76:
[----:B------:R-:W-:Y:S05]  /*dbd0*/  BSYNC B1 ;  /* 0x0000000000017941 */ /* 0x000fea0003800000 */
.L_x_75:
[----:B------:R-:W-:-:S13]  /*dbe0*/  LOP3.LUT P1, RZ, R6, 0xff, RZ, 0xc0, !PT ;  /* 0x000000ff06ff7812 */ /* 0x000fda000782c0ff */
[----:B------:R-:W-:Y:S05]  /*dbf0*/  @P1 BRA `(.L_x_79) ;  /* 0xfffffff400281947 */ /* 0x000fea000383ffff */
[----:B------:R-:W-:Y:S05]  /*dc00*/  BSYNC B0 ;  /* 0x0000000000007941 */ /* 0x000fea0003800000 */
.L_x_67:
[----:B------:R-:W-:-:S03]  /*dc10*/  UMOV UR7, 0xffffffff ;  /* 0xffffffff00077882 */ /* 0x000fc60000000000 */
[----:B------:R-:W-:Y:S05]  /*dc20*/  BRA.DIV UR7, `(.L_x_80) ;  /* 0x0000000a07847947 */ /* 0x000fea000b800000 */
[----:B------:R-:W-:-:S13]  /*dc30*/  ELECT P6, URZ, PT ;  /* 0x00000000003f782f */ /* 0x000fda00038c0000 */
.L_x_104:
[----:B------:R-:W-:Y:S04]  /*dc40*/  BSSY B0, `(.L_x_81) ;  /* 0x0000086000007945 */ /* 0x000fe80003800000 */
[----:B------:R-:W-:Y:S05]  /*dc50*/  @!P6 BRA `(.L_x_82) ;  /* 0x000000080010e947 */ /* 0x000fea0003800000 */
[----:B------:R-:W-:-:S04]  /*dc60*/  ULOP3.LUT UR7, UR36, 0x2, URZ, 0xfc, !UPT ;  /* 0x0000000224077892 */ /* 0x000fc8000f8efc3f */
[----:B------:R-:W-:-:S06]  /*dc70*/  UISETP.NE.AND UP0, UPT, UR7, 0x3, UPT ;  /* 0x000000030700788c */ /* 0x000fcc000bf05270 */
[----:B------:R-:W-:-:S13]  /*dc80*/  PLOP3.LUT P0, PT, PT, PT, UP0, 0x80, 0x0 ;  /* 0x000000000000781c */ /* 0x000fda0003f0f008 */
[----:B------:R-:W-:Y:S05]  /*dc90*/  @!P0 BRA `(.L_x_83) ;  /* 0x0000000000048947 */ /* 0x000fea0003800000 */
[----:B------:R-:W-:Y:S01]  /*dca0*/  BPT.TRAP 0x1 ;  /* 0x000000040000795c */ /* 0x000fe20000300000 */
.L_x_83:
[----:B------:R-:W0:Y:S01]  /*dcb0*/  S2R R5, SR_CgaCtaId ;  /* 0x0000000000057919 */ /* 0x000e220000008800 */
[----:B------:R-:W-:Y:S02]  /*dcc0*/  MOV R2, 0x400 ;  /* 0x0000040000027802 */ /* 0x000fe40000000f00 */
[----:B------:R-:W-:Y:S02]  /*dcd0*/  SHF.L.U32 R4, R0, 0x1f, RZ ;  /* 0x0000001f00047819 */ /* 0x000fe400000006ff */
[----:B0-----:R-:W-:-:S05]  /*dce0*/  LEA R2, R5, R2, 0x18 ;  /* 0x0000000205027211 */ /* 0x001fca00078ec0ff */
[----:B------:R-:W-:-:S04]  /*dcf0*/  VIADD R2, R2, 0x70 ;  /* 0x0000007002027836 */ /* 0x000fc80000000000 */
[C---:B------:R-:W-:Y:S02]  /*dd00*/  IMAD R7, R3.reuse, 0x8, R2 ;  /* 0x0000000803077824 */ /* 0x040fe400078e0202 */
[----:B------:R-:W-:Y:S02]  /*dd10*/  VIADD R3, R3, 0x1 ;  /* 0x0000000103037836 */ /* 0x000fe40000000000 */
[----:B------:R-:W0:Y:S03]  /*dd20*/  SYNCS.PHASECHK.TRANS64.TRYWAIT P0, [R7+URZ], R4 ;  /* 0x00000004070075a7 */ /* 0x000e26000800017f */
[----:B------:R-:W-:-:S04]  /*dd30*/  ISETP.NE.AND P1, PT, R3, 0xe, PT ;  /* 0x0000000e0300780c */ /* 0x000fc80003f25270 */
[----:B------:R-:W-:Y:S02]  /*dd40*/  SEL R5, RZ, 0x1, P1 ;  /* 0x00000001ff057807 */ /* 0x000fe40000800000 */
[----:B------:R-:W-:Y:S02]  /*dd50*/  SEL R3, R3, RZ, P1 ;  /* 0x000000ff03037207 */ /* 0x000fe40000800000 */
[----:B------:R-:W-:-:S03]  /*dd60*/  LOP3.LUT R6, R0, R5, RZ, 0x3c, !PT ;  /* 0x0000000500067212 */ /* 0x000fc600078e3cff */
[----:B------:R-:W-:Y:S01]  /*dd70*/  IMAD R8, R3, 0x8, R2 ;  /* 0x0000000803087824 */ /* 0x000fe200078e0202 */
[----:B------:R-:W-:Y:S01]  /*dd80*/  SHF.L.U32 R5, R6, 0x1f, RZ ;  /* 0x0000001f06057819 */ /* 0x000fe200000006ff */
[----:B0-----:R-:W-:Y:S06]  /*dd90*/  @!P0 BRA `(.L_x_84) ;  /* 0x0000000800488947 */ /* 0x001fec0003800000 */
.L_x_105:
[----:B------:R-:W1:Y:S01]  /*dda0*/  SYNCS.PHASECHK.TRANS64.TRYWAIT P0, [R8+URZ], R5 ;  /* 0x00000005080075a7 */ /* 0x000e62000800017f */
[----:B------:R-:W-:-:S05]  /*ddb0*/  VIADD R0, R3, 0x1 ;  /* 0x0000000103007836 */ /* 0x000fca0000000000 */
[----:B------:R-:W-:-:S04]  /*ddc0*/  ISETP.NE.AND P1, PT, R0, 0xe, PT ;  /* 0x0000000e0000780c */ /* 0x000fc80003f25270 */
[----:B------:R-:W-:Y:S02]  /*ddd0*/  SEL R3, RZ, 0x1, P1 ;  /* 0x00000001ff037807 */ /* 0x000fe40000800000 */
[----:B0-----:R-:W-:Y:S02]  /*dde0*/  SEL R7, R0, RZ, P1 ;  /* 0x000000ff00077207 */ /* 0x001fe40000800000 */
[----:B------:R-:W-:-:S03]  /*ddf0*/  LOP3.LUT R6, R6, R3, RZ, 0x3c, !PT ;  /* 0x0000000306067212 */ /* 0x000fc600078e3cff */
[----:B------:R-:W-:Y:S01]  /*de00*/  IMAD R9, R7, 0x8, R2 ;  /* 0x0000000807097824 */ /* 0x000fe200078e0202 */
[----:B------:R-:W-:Y:S01]  /*de10*/  SHF.L.U32 R4, R6, 0x1f, RZ ;  /* 0x0000001f06047819 */ /* 0x000fe200000006ff */
[----:B-1----:R-:W-:Y:S06]  /*de20*/  @!P0 BRA `(.L_x_85) ;  /* 0x0000000800388947 */ /* 0x002fec0003800000 */
.L_x_106:
[----:B------:R-:W1:Y:S01]  /*de30*/  SYNCS.PHASECHK.TRANS64.TRYWAIT P0, [R9+URZ], R4 ;  /* 0x00000004090075a7 */ /* 0x000e62000800017f */
[----:B------:R-:W-:-:S05]  /*de40*/  VIADD R0, R7, 0x1 ;  /* 0x0000000107007836 */ /* 0x000fca0000000000 */
[----:B------:R-:W-:-:S04]  /*de50*/  ISETP.NE.AND P1, PT, R0, 0xe, PT ;  /* 0x0000000e0000780c */ /* 0x000fc80003f25270 */
[----:B------:R-:W-:Y:S02]  /*de60*/  SEL R3, RZ, 0x1, P1 ;  /* 0x00000001ff037807 */ /* 0x000fe40000800000 */
[----:B------:R-:W-:Y:S02]  /*de70*/  SEL R7, R0, RZ, P1 ;  /* 0x000000ff00077207 */ /* 0x000fe40000800000 */
[----:B------:R-:W-:-:S03]  /*de80*/  LOP3.LUT R6, R6, R3, RZ, 0x3c, !PT ;  /* 0x0000000306067212 */ /* 0x000fc600078e3cff */
[----:B0-----:R-:W-:Y:S01]  /*de90*/  IMAD R8, R7, 0x8, R2 ;  /* 0x0000000807087824 */ /* 0x001fe200078e0202 */
[----:B------:R-:W-:Y:S01]  /*dea0*/  SHF.L.U32 R5, R6, 0x1f, RZ ;  /* 0x0000001f06057819 */ /* 0x000fe200000006ff */
[----:B-1----:R-:W-:Y:S06]  /*deb0*/  @!P0 BRA `(.L_x_86) ;  /* 0x0000000800288947 */ /* 0x002fec0003800000 */
.L_x_107:
        /* <DEDUP_REMOVED lines=9> */
.L_x_108:
        /* <DEDUP_REMOVED lines=9> */
.L_x_109:
        /* <DEDUP_REMOVED lines=9> */
.L_x_110:
        /* <DEDUP_REMOVED lines=9> */
.L_x_111:
        /* <DEDUP_REMOVED lines=9> */
.L_x_112:
        /* <DEDUP_REMOVED lines=9> */
.L_x_113:
        /* <DEDUP_REMOVED lines=9> */
.L_x_114:
        /* <DEDUP_REMOVED lines=9> */
.L_x_115:
[----:B------:R-:W1:Y:S01]  /*e340*/  SYNCS.PHASECHK.TRANS64.TRYWAIT P0, [R8+URZ], R5 ;  /* 0x00000005080075a7 */ /* 0x000e62000800017f */
[----:B------:R-:W-:-:S05]  /*e350*/  VIADD R0, R7, 0x1 ;  /* 0x0000000107007836 */ /* 0x000fca0000000000 */
[----:B------:R-:W-:-:S04]  /*e360*/  ISETP.NE.AND P1, PT, R0, 0xe, PT ;  /* 0x0000000e0000780c */ /* 0x000fc80003f25270 */
[----:B------:R-:W-:Y:S02]  /*e370*/  SEL R3, RZ, 0x1, P1 ;  /* 0x00000001ff037807 */ /* 0x000fe40000800000 */
[----:B------:R-:W-:Y:S02]  /*e380*/  SEL R7, R0, RZ, P1 ;  /* 0x000000ff00077207 */ /* 0x000fe40000800000 */
[----:B0-----:R-:W-:-:S03]  /*e390*/  LOP3.LUT R9, R6, R3, RZ, 0x3c, !PT ;  /* 0x0000000306097212 */ /* 0x001fc600078e3cff */
[----:B------:R-:W-:Y:S01]  /*e3a0*/  IMAD R11, R7, 0x8, R2 ;  /* 0x00000008070b7824 */ /* 0x000fe200078e0202 */
[----:B------:R-:W-:Y:S01]  /*e3b0*/  SHF.L.U32 R6, R9, 0x1f, RZ ;  /* 0x0000001f09067819 */ /* 0x000fe200000006ff */
[----:B-1----:R-:W-:Y:S06]  /*e3c0*/  @!P0 BRA `(.L_x_95) ;  /* 0x0000000400988947 */ /* 0x002fec0003800000 */
.L_x_116:
[----:B------:R-:W1:Y:S01]  /*e3d0*/  SYNCS.PHASECHK.TRANS64.TRYWAIT P0, [R11+URZ], R6 ;  /* 0x000000060b0075a7 */ /* 0x000e62000800017f */
[----:B------:R-:W-:-:S05]  /*e3e0*/  VIADD R0, R7, 0x1 ;  /* 0x0000000107007836 */ /* 0x000fca0000000000 */
[----:B------:R-:W-:-:S04]  /*e3f0*/  ISETP.NE.AND P1, PT, R0, 0xe, PT ;  /* 0x0000000e0000780c */ /* 0x000fc80003f25270 */
[----:B------:R-:W-:Y:S02]  /*e400*/  SEL R4, RZ, 0x1, P1 ;  /* 0x00000001ff047807 */ /* 0x000fe40000800000 */
[----:B------:R-:W-:Y:S02]  /*e410*/  SEL R3, R0, RZ, P1 ;  /* 0x000000ff00037207 */ /* 0x000fe40000800000 */
[----:B------:R-:W-:Y:S01]  /*e420*/  LOP3.LUT R0, R9, R4, RZ, 0x3c, !PT ;  /* 0x0000000409007212 */ /* 0x000fe200078e3cff */
[----:B-1----:R-:W-:Y:S06]  /*e430*/  @!P0 BRA `(.L_x_96) ;  /* 0x0000000400908947 */ /* 0x002fec0003800000 */
.L_x_117:
[----:B------:R-:W-:Y:S01]  /*e440*/  IMAD R3, R3, 0x8, R2 ;  /* 0x0000000803037824 */ /* 0x000fe200078e0202 */
[----:B------:R-:W-:-:S07]  /*e450*/  SHF.L.U32 R0, R0, 0x1f, RZ ;  /* 0x0000001f00007819 */ /* 0x000fce00000006ff */
.L_x_97:
[----:B--2---:R2:W3:Y:S02]  /*e460*/  SYNCS.PHASECHK.TRANS64.TRYWAIT P0, [R3+URZ], R0 ;  /* 0x00000000030075a7 */ /* 0x0044e4000800017f */
[----:B---3--:R-:W-:Y:S05]  /*e470*/  @!P0 NANOSLEEP.SYNCS 0x989680 ;  /* 0x009896800000895d */ /* 0x008fea0003900000 */
[----:B------:R-:W3:Y:S02]  /*e480*/  @!P0 SYNCS.PHASECHK.TRANS64 P0, [R3+URZ], R0 ;  /* 0x00000000030085a7 */ /* 0x000ee4000800007f */
[----:B---3--:R-:W-:Y:S05]  /*e490*/  @!P0 BRA `(.L_x_97) ;  /* 0xfffffffc00f08947 */ /* 0x008fea000383ffff */
.L_x_82:
[----:B------:R-:W-:Y:S05]  /*e4a0*/  BSYNC B0 ;  /* 0x0000000000007941 */ /* 0x000fea0003800000 */
.L_x_81:
[----:B------:R-:W-:Y:S05]  /*e4b0*/  EXIT ;  /* 0x000000000000794d */ /* 0x000fea0003800000 */
.L_x_18:
[----:B---3--:R3:W4:Y:S02]  /*e4c0*/  SYNCS.PHASECHK.TRANS64.TRYWAIT P1, [R3+URZ], R0 ;  /* 0x00000000030075a7 */ /* 0x008724000802017f */
[----:B----4-:R-:W-:Y:S05]  /*e4d0*/  @!P1 NANOSLEEP.SYNCS 0x989680 ;  /* 0x009896800000995d */ /* 0x010fea0003900000 */
[----:B------:R-:W4:Y:S02]  /*e4e0*/  @!P1 SYNCS.PHASECHK.TRANS64 P1, [R3+URZ], R0 ;  /* 0x00000000030095a7 */ /* 0x000f24000802007f */
[----:B----4-:R-:W-:Y:S05]  /*e4f0*/  @!P1 BRA `(.L_x_18) ;  /* 0xfffffffc00f09947 */ /* 0x010fea000383ffff */
[----:B------:R-:W-:Y:S05]  /*e500*/  BRA `(.L_x_17) ;  /* 0xffffff3000307947 */ /* 0x000fea000383ffff */
.L_x_23:
[----:B-1----:R-:W-:-:S04]  /*e510*/  IMAD.U32 R4, RZ, RZ, UR4 ;  /* 0x00000004ff047e24 */ /* 0x002fc8000f8e00ff */
[----:B------:R1:W2:Y:S03]  /*e520*/  SYNCS.PHASECHK.TRANS64.TRYWAIT P1, [R4+URZ], R3 ;  /* 0x00000003040075a7 */ /* 0x0002a6000802017f */
[----:B--2---:R-:W-:Y:S05]  /*e530*/  @!P1 NANOSLEEP.SYNCS 0x989680 ;  /* 0x009896800000995d */ /* 0x004fea0003900000 */
[----:B------:R-:W2:Y:S02]  /*e540*/  @!P1 SYNCS.PHASECHK.TRANS64 P1, [R4+URZ], R3 ;  /* 0x00000003040095a7 */ /* 0x000ea4000802007f */
[----:B--2---:R-:W-:Y:S05]  /*e550*/  @!P1 BRA `(.L_x_23) ;  /* 0xfffffffc00ec9947 */ /* 0x004fea000383ffff */
[----:B------:R-:W-:Y:S05]  /*e560*/  BRA `(.L_x_22) ;  /* 0xffffff38007c7947 */ /* 0x000fea000383ffff */
.L_x_68:
[----:B------:R-:W-:Y:S01]  /*e570*/  BSSY B1, `(.L_x_98) ;  /* 0x0000006000017945 */ /* 0x000fe20003800000 */
[----:B------:R-:W-:-:S07]  /*e580*/  IMAD.MOV.U32 R15, RZ, RZ, -0x1 ;  /* 0xffffffffff0f7424 */ /* 0x000fce00078e00ff */
[----:B------:R-:W-:Y:S05]  /*e590*/  WARPSYNC.COLLECTIVE R15, `(.L_x_99) ;  /* 0x000000000f0c7348 */ /* 0x000fea0003c00000 */
[----:B------:R-:W-:Y:S02]  /*e5a0*/  ELECT P6, UR62, PT ;  /* 0x00000000003e782f */ /* 0x000fe400038c0000 */
[----:B------:R-:W-:Y:S01]  /*e5b0*/  MOV R14, UR62 ;  /* 0x0000003e000e7c02 */ /* 0x000fe20008000f00 */
[----:B------:R-:W-:Y:S10]  /*e5c0*/  ENDCOLLECTIVE ;  /* 0x000000000000791b */ /* 0x000ff40003800000 */
.L_x_99:
[----:B------:R-:W-:Y:S05]  /*e5d0*/  BSYNC B1 ;  /* 0x0000000000017941 */ /* 0x000fea0003800000 */
.L_x_98:
[----:B------:R-:W-:Y:S05]  /*e5e0*/  BRA `(.L_x_100) ;  /* 0xffffffe800b87947 */ /* 0x000fea000383ffff */
.L_x_71:
[----:B-1----:R1:W2:Y:S02]  /*e5f0*/  SYNCS.PHASECHK.TRANS64.TRYWAIT P1, [R11+URZ+0x70], R6 ;  /* 0x000070060b0075a7 */ /* 0x0022a4000802017f */
[----:B--2---:R-:W-:Y:S05]  /*e600*/  @!P1 NANOSLEEP.SYNCS 0x989680 ;  /* 0x009896800000995d */ /* 0x004fea0003900000 */
[----:B------:R-:W2:Y:S02]  /*e610*/  @!P1 SYNCS.PHASECHK.TRANS64 P1, [R11+URZ+0x70], R6 ;  /* 0x000070060b0095a7 */ /* 0x000ea4000802007f */
[----:B--2---:R-:W-:Y:S05]  /*e620*/  @!P1 BRA `(.L_x_71) ;  /* 0xfffffffc00f09947 */ /* 0x004fea000383ffff */
[----:B------:R-:W-:Y:S05]  /*e630*/  BRA `(.L_x_101) ;  /* 0xffffffe800ec7947 */ /* 0x000fea000383ffff */
.L_x_80:
[----:B------:R-:W-:Y:S01]  /*e640*/  BSSY B0, `(.L_x_102) ;  /* 0x0000006000007945 */ /* 0x000fe20003800000 */
[----:B------:R-:W-:-:S07]  /*e650*/  IMAD.MOV.U32 R15, RZ, RZ, -0x1 ;  /* 0xffffffffff0f7424 */ /* 0x000fce00078e00ff */
[----:B------:R-:W-:Y:S05]  /*e660*/  WARPSYNC.COLLECTIVE R15, `(.L_x_103) ;  /* 0x000000000f0c7348 */ /* 0x000fea0003c00000 */
[----:B------:R-:W-:Y:S02]  /*e670*/  ELECT P6, UR62, PT ;  /* 0x00000000003e782f */ /* 0x000fe400038c0000 */
[----:B------:R-:W-:Y:S01]  /*e680*/  MOV R14, UR62 ;  /* 0x0000003e000e7c02 */ /* 0x000fe20008000f00 */
[----:B------:R-:W-:Y:S10]  /*e690*/  ENDCOLLECTIVE ;  /* 0x000000000000791b */ /* 0x000ff40003800000 */
.L_x_103:
[----:B------:R-:W-:Y:S05]  /*e6a0*/  BSYNC B0 ;  /* 0x0000000000007941 */ /* 0x000fea0003800000 */
.L_x_102:
[----:B------:R-:W-:Y:S05]  /*e6b0*/  BRA `(.L_x_104) ;  /* 0xfffffff400607947 */ /* 0x000fea000383ffff */
.L_x_84:
[----:B0-----:R0:W1:Y:S02]  /*e6c0*/  SYNCS.PHASECHK.TRANS64.TRYWAIT P0, [R7+URZ], R4 ;  /* 0x00000004070075a7 */ /* 0x001064000800017f */
[----:B-1----:R-:W-:Y:S05]  /*e6d0*/  @!P0 NANOSLEEP.SYNCS 0x989680 ;  /* 0x009896800000895d */ /* 0x002fea0003900000 */
[----:B------:R-:W1:Y:S02]  /*e6e0*/  @!P0 SYNCS.PHASECHK.TRANS64 P0, [R7+URZ], R4 ;  /* 0x00000004070085a7 */ /* 0x000e64000800007f */
[----:B-1----:R-:W-:Y:S05]  /*e6f0*/  @!P0 BRA `(.L_x_84) ;  /* 0xfffffffc00f08947 */ /* 0x002fea000383ffff */
[----:B------:R-:W-:Y:S05]  /*e700*/  BRA `(.L_x_105) ;  /* 0xfffffff400a47947 */ /* 0x000fea000383ffff */
.L_x_85:
[----:B0-----:R0:W1:Y:S02]  /*e710*/  SYNCS.PHASECHK.TRANS64.TRYWAIT P0, [R8+URZ], R5 ;  /* 0x00000005080075a7 */ /* 0x001064000800017f */
[----:B-1----:R-:W-:Y:S05]  /*e720*/  @!P0 NANOSLEEP.SYNCS 0x989680 ;  /* 0x009896800000895d */ /* 0x002fea0003900000 */
[----:B------:R-:W1:Y:S02]  /*e730*/  @!P0 SYNCS.PHASECHK.TRANS64 P0, [R8+URZ], R5 ;  /* 0x00000005080085a7 */ /* 0x000e64000800007f */
[----:B-1----:R-:W-:Y:S05]  /*e740*/  @!P0 BRA `(.L_x_85) ;  /* 0xfffffffc00f08947 */ /* 0x002fea000383ffff */
[----:B------:R-:W-:Y:S05]  /*e750*/  BRA `(.L_x_106) ;  /* 0xfffffff400b47947 */ /* 0x000fea000383ffff */
.L_x_86:
[----:B0-----:R0:W1:Y:S02]  /*e760*/  SYNCS.PHASECHK.TRANS64.TRYWAIT P0, [R9+URZ], R4 ;  /* 0x00000004090075a7 */ /* 0x001064000800017f */
[----:B-1----:R-:W-:Y:S05]  /*e770*/  @!P0 NANOSLEEP.SYNCS 0x989680 ;  /* 0x009896800000895d */ /* 0x002fea0003900000 */
[----:B------:R-:W1:Y:S02]  /*e780*/  @!P0 SYNCS.PHASECHK.TRANS64 P0, [R9+URZ], R4 ;  /* 0x00000004090085a7 */ /* 0x000e64000800007f */
[----:B-1----:R-:W-:Y:S05]  /*e790*/  @!P0 BRA `(.L_x_86) ;  /* 0xfffffffc00f08947 */ /* 0x002fea000383ffff */
[----:B------:R-:W-:Y:S05]  /*e7a0*/  BRA `(.L_x_107) ;  /* 0xfffffff400c47947 */ /* 0x000fea000383ffff */
.L_x_87:
[----:B0-----:R0:W1:Y:S02]  /*e7b0*/  SYNCS.PHASECHK.TRANS64.TRYWAIT P0, [R8+URZ], R5 ;  /* 0x00000005080075a7 */ /* 0x001064000800017f */
[----:B-1----:R-:W-:Y:S05]  /*e7c0*/  @!P0 NANOSLEEP.SYNCS 0x989680 ;  /* 0x009896800000895d */ /* 0x002fea0003900000 */
[----:B------:R-:W1:Y:S02]  /*e7d0*/  @!P0 SYNCS.PHASECHK.TRANS64 P0, [R8+URZ], R5 ;  /* 0x00000005080085a7 */ /* 0x000e64000800007f */
[----:B-1----:R-:W-:Y:S05]  /*e7e0*/  @!P0 BRA `(.L_x_87) ;  /* 0xfffffffc00f08947 */ /* 0x002fea000383ffff */
[----:B------:R-:W-:Y:S05]  /*e7f0*/  BRA `(.L_x_108) ;  /* 0xfffffff400d47947 */ /* 0x000fea000383ffff */
.L_x_88:
[----:B0-----:R0:W1:Y:S02]  /*e800*/  SYNCS.PHASECHK.TRANS64.TRYWAIT P0, [R9+URZ], R4 ;  /* 0x00000004090075a7 */ /* 0x001064000800017f */
[----:B-1----:R-:W-:Y:S05]  /*e810*/  @!P0 NANOSLEEP.SYNCS 0x989680 ;  /* 0x009896800000895d */ /* 0x002fea0003900000 */
[----:B------:R-:W1:Y:S02]  /*e820*/  @!P0 SYNCS.PHASECHK.TRANS64 P0, [R9+URZ], R4 ;  /* 0x00000004090085a7 */ /* 0x000e64000800007f */
[----:B-1----:R-:W-:Y:S05]  /*e830*/  @!P0 BRA `(.L_x_88) ;  /* 0xfffffffc00f08947 */ /* 0x002fea000383ffff */
[----:B------:R-:W-:Y:S05]  /*e840*/  BRA `(.L_x_109) ;  /* 0xfffffff400e47947 */ /* 0x000fea000383ffff */
.L_x_89:
[----:B0-----:R0:W1:Y:S02]  /*e850*/  SYNCS.PHASECHK.TRANS64.TRYWAIT P0, [R8+URZ], R5 ;  /* 0x00000005080075a7 */ /* 0x001064000800017f */
[----:B-1----:R-:W-:Y:S05]  /*e860*/  @!P0 NANOSLEEP.SYNCS 0x989680 ;  /* 0x009896800000895d */ /* 0x002fea0003900000 */
[----:B------:R-:W1:Y:S02]  /*e870*/  @!P0 SYNCS.PHASECHK.TRANS64 P0, [R8+URZ], R5 ;  /* 0x00000005080085a7 */ /* 0x000e64000800007f */
[----:B-1----:R-:W-:Y:S05]  /*e880*/  @!P0 BRA `(.L_x_89) ;  /* 0xfffffffc00f08947 */ /* 0x002fea000383ffff */
[----:B------:R-:W-:Y:S05]  /*e890*/  BRA `(.L_x_110) ;  /* 0xfffffff400f47947 */ /* 0x000fea000383ffff */
.L_x_90:
[----:B0-----:R0:W1:Y:S02]  /*e8a0*/  SYNCS.PHASECHK.TRANS64.TRYWAIT P0, [R9+URZ], R4 ;  /* 0x00000004090075a7 */ /* 0x001064000800017f */
[----:B-1----:R-:W-:Y:S05]  /*e8b0*/  @!P0 NANOSLEEP.SYNCS 0x989680 ;  /* 0x009896800000895d */ /* 0x002fea0003900000 */
[----:B------:R-:W1:Y:S02]  /*e8c0*/  @!P0 SYNCS.PHASECHK.TRANS64 P0, [R9+URZ], R4 ;  /* 0x00000004090085a7 */ /* 0x000e64000800007f */
[----:B-1----:R-:W-:Y:S05]  /*e8d0*/  @!P0 BRA `(.L_x_90) ;  /* 0xfffffffc00f08947 */ /* 0x002fea000383ffff */
[----:B------:R-:W-:Y:S05]  /*e8e0*/  BRA `(.L_x_111) ;  /* 0xfffffff800047947 */ /* 0x000fea000383ffff */
.L_x_91:
[----:B0-----:R0:W1:Y:S02]  /*e8f0*/  SYNCS.PHASECHK.TRANS64.TRYWAIT P0, [R8+URZ], R5 ;  /* 0x00000005080075a7 */ /* 0x001064000800017f */
[----:B-1----:R-:W-:Y:S05]  /*e900*/  @!P0 NANOSLEEP.SYNCS 0x989680 ;  /* 0x009896800000895d */ /* 0x002fea0003900000 */
[----:B------:R-:W1:Y:S02]  /*e910*/  @!P0 SYNCS.PHASECHK.TRANS64 P0, [R8+URZ], R5 ;  /* 0x00000005080085a7 */ /* 0x000e64000800007f */
[----:B-1----:R-:W-:Y:S05]  /*e920*/  @!P0 BRA `(.L_x_91) ;  /* 0xfffffffc00f08947 */ /* 0x002fea000383ffff */
[----:B------:R-:W-:Y:S05]  /*e930*/  BRA `(.L_x_112) ;  /* 0xfffffff800147947 */ /* 0x000fea000383ffff */
.L_x_92:
[----:B0-----:R0:W1:Y:S02]  /*e940*/  SYNCS.PHASECHK.TRANS64.TRYWAIT P0, [R9+URZ], R4 ;  /* 0x00000004090075a7 */ /* 0x001064000800017f */
[----:B-1----:R-:W-:Y:S05]  /*e950*/  @!P0 NANOSLEEP.SYNCS 0x989680 ;  /* 0x009896800000895d */ /* 0x002fea0003900000 */
[----:B------:R-:W1:Y:S02]  /*e960*/  @!P0 SYNCS.PHASECHK.TRANS64 P0, [R9+URZ], R4 ;  /* 0x00000004090085a7 */ /* 0x000e64000800007f */
[----:B-1----:R-:W-:Y:S05]  /*e970*/  @!P0 BRA `(.L_x_92) ;  /* 0xfffffffc00f08947 */ /* 0x002fea000383ffff */
[----:B------:R-:W-:Y:S05]  /*e980*/  BRA `(.L_x_113) ;  /* 0xfffffff800247947 */ /* 0x000fea000383ffff */
.L_x_93:
[----:B0-----:R0:W1:Y:S02]  /*e990*/  SYNCS.PHASECHK.TRANS64.TRYWAIT P0, [R8+URZ], R5 ;  /* 0x00000005080075a7 */ /* 0x001064000800017f */
[----:B-1----:R-:W-:Y:S05]  /*e9a0*/  @!P0 NANOSLEEP.SYNCS 0x989680 ;  /* 0x009896800000895d */ /* 0x002fea0003900000 */
[----:B------:R-:W1:Y:S02]  /*e9b0*/  @!P0 SYNCS.PHASECHK.TRANS64 P0, [R8+URZ], R5 ;  /* 0x00000005080085a7 */ /* 0x000e64000800007f */
[----:B-1----:R-:W-:Y:S05]  /*e9c0*/  @!P0 BRA `(.L_x_93) ;  /* 0xfffffffc00f08947 */ /* 0x002fea000383ffff */
[----:B------:R-:W-:Y:S05]  /*e9d0*/  BRA `(.L_x_114) ;  /* 0xfffffff800347947 */ /* 0x000fea000383ffff */
.L_x_94:
[----:B0-----:R0:W1:Y:S02]  /*e9e0*/  SYNCS.PHASECHK.TRANS64.TRYWAIT P0, [R9+URZ], R4 ;  /* 0x00000004090075a7 */ /* 0x001064000800017f */
[----:B-1----:R-:W-:Y:S05]  /*e9f0*/  @!P0 NANOSLEEP.SYNCS 0x989680 ;  /* 0x009896800000895d */ /* 0x002fea0003900000 */
[----:B------:R-:W1:Y:S02]  /*ea00*/  @!P0 SYNCS.PHASECHK.TRANS64 P0, [R9+URZ], R4 ;  /* 0x00000004090085a7 */ /* 0x000e64000800007f */
[----:B-1----:R-:W-:Y:S05]  /*ea10*/  @!P0 BRA `(.L_x_94) ;  /* 0xfffffffc00f08947 */ /* 0x002fea000383ffff */
[----:B------:R-:W-:Y:S05]  /*ea20*/  BRA `(.L_x_115) ;  /* 0xfffffff800447947 */ /* 0x000fea000383ffff */
.L_x_95:
[----:B0-----:R0:W1:Y:S02]  /*ea30*/  SYNCS.PHASECHK.TRANS64.TRYWAIT P0, [R8+URZ], R5 ;  /* 0x00000005080075a7 */ /* 0x001064000800017f */
[----:B-1----:R-:W-:Y:S05]  /*ea40*/  @!P0 NANOSLEEP.SYNCS 0x989680 ;  /* 0x009896800000895d */ /* 0x002fea0003900000 */
[----:B------:R-:W1:Y:S02]  /*ea50*/  @!P0 SYNCS.PHASECHK.TRANS64 P0, [R8+URZ], R5 ;  /* 0x00000005080085a7 */ /* 0x000e64000800007f */
[----:B-1----:R-:W-:Y:S05]  /*ea60*/  @!P0 BRA `(.L_x_95) ;  /* 0xfffffffc00f08947 */ /* 0x002fea000383ffff */
[----:B------:R-:W-:Y:S05]  /*ea70*/  BRA `(.L_x_116) ;  /* 0xfffffff800547947 */ /* 0x000fea000383ffff */
.L_x_96:
[----:B-1----:R1:W2:Y:S02]  /*ea80*/  SYNCS.PHASECHK.TRANS64.TRYWAIT P0, [R11+URZ], R6 ;  /* 0x000000060b0075a7 */ /* 0x0022a4000800017f */
[----:B--2---:R-:W-:Y:S05]  /*ea90*/  @!P0 NANOSLEEP.SYNCS 0x989680 ;  /* 0x009896800000895d */ /* 0x004fea0003900000 */
[----:B------:R-:W2:Y:S02]  /*eaa0*/  @!P0 SYNCS.PHASECHK.TRANS64 P0, [R11+URZ], R6 ;  /* 0x000000060b0085a7 */ /* 0x000ea4000800007f */
[----:B--2---:R-:W-:Y:S05]  /*eab0*/  @!P0 BRA `(.L_x_96) ;  /* 0xfffffffc00f08947 */ /* 0x004fea000383ffff */
[----:B------:R-:W-:Y:S05]  /*eac0*/  BRA `(.L_x_117) ;  /* 0xfffffff8005c7947 */ /* 0x000fea000383ffff */
.L_x_118:
[----:B------:R-:W-:-:S00]  /*ead0*/  BRA `(.L_x_118) ;  /* 0xfffffffc00fc7947 */ /* 0x000fc0000383ffff */
[----:B------:R-:W-:-:S00]  /*eae0*/  NOP ;  /* 0x0000000000007918 */ /* 0x000fc00000000000 */
        /* <DEDUP_REMOVED lines=9> */
.L_x_119:


//--------------------- .nv.global.init           --------------------------
	.section	.nv.global.init,"aw",@progbits
.nv.global.init:
	.type		$str$22,@object
	.size		$str$22,($str$23 - $str$22)
$str$22:
        /*0000*/ 	.byte	0x6b, 0x5f, 0x74, 0x69, 0x6c, 0x65, 0x5f, 0x63, 0x6f, 0x75, 0x6e, 0x74, 0x20, 0x3e, 0x3d, 0x20
        /*0010*/ 	.byte	0x31, 0x00
	.type		$str$23,@object
	.size		$str$23,(__unnamed_1 - $str$23)
$str$23:
        /*0012*/ 	.byte	0x2f, 0x74, 0x6d, 0x70, 0x2f, 0x63, 0x75, 0x74, 0x6c, 0x61, 0x73, 0x73, 0x5f, 0x73, 0x77, 0x65
        /*0022*/ 	.byte	0x65, 0x70, 0x5f, 0x73, 0x72, 0x63, 0x2f, 0x69, 0x6e, 0x63, 0x6c, 0x75, 0x64, 0x65, 0x2f, 0x63
        /*0032*/ 	.byte	0x75, 0x74, 0x6c, 0x61, 0x73, 0x73, 0x2f, 0x67, 0x65, 0x6d, 0x6d, 0x2f, 0x63, 0x6f, 0x6c, 0x6c
        /*0042*/ 	.byte	0x65, 0x63, 0x74, 0x69, 0x76, 0x65, 0x2f, 0x73, 0x6d, 0x39, 0x30, 0x5f, 0x6d, 0x6d, 0x61, 0x5f
        /*0052*/ 	.byte	0x74, 0x6d, 0x61, 0x5f, 0x67, 0x6d, 0x6d, 0x61, 0x5f, 0x73, 0x73, 0x5f, 0x77, 0x61, 0x72, 0x70
        /*0062*/ 	.byte	0x73, 0x70, 0x65, 0x63, 0x69, 0x61, 0x6c, 0x69, 0x7a, 0x65, 0x64, 0x2e, 0x68, 0x70, 0x70, 0x00
	.type		__unnamed_1,@object
	.size		__unnamed_1,(.L_0 - __unnamed_1)
__unnamed_1:
        /*0072*/ 	.byte	0x76, 0x6f, 0x69, 0x64, 0x20, 0x63, 0x75, 0x74, 0x6c, 0x61, 0x73, 0x73, 0x3a, 0x3a, 0x67, 0x65
        /* <DEDUP_REMOVED lines=172> */
.L_0:


//--------------------- .nv.shared._ZN7cutlass13device_kernelINS_4gemm6kernel13GemmUniversalIN4cute5tupleIJiiiiEEENS1_10collective13CollectiveMmaINS1_34MainloopSm90TmaGmmaWarpSpecializedILi14ENS5_IJNS4_1CILi1EEESB_SB_EEENS1_35KernelTmaWarpSpecializedCooperativeEEENS5_IJNSA_ILi384EEENSA_ILi112EEENSA_ILi32EEEEEEaNS5_IJlSB_lEEEaSJ_NS4_8TiledMMAINS4_8MMA_AtomIJNS4_4SM904GMMA26MMA_64x16x32_S32S8S8_SS_TNEEEENS4_6LayoutINS5_IJNSA_ILi2EEESB_SB_EEENS5_IJSB_NSA_ILi0EEEST_EEEEENS5_IJNS4_10UnderscoreESW_SW_EEEEENS4_13SM90_TMA_LOADENS4_14ComposedLayoutINS4_7SwizzleILi1ELi4ELi3EEENS4_18smem_ptr_flag_bitsILi8EEENSQ_INS5_IJNSA_ILi8EEESH_EEENS5_IJSH_SB_EEEEEEEvNS4_8identityESZ_S19_vS1A_EENS_8epilogue10collective6detail29Sm90TmaWarpSpecializedAdapterINS1D_15DefaultEpilogueIaSJ_SJ_NS1C_6thread17LinearCombinationIaLi1EiiLNS1H_9ScaleType4KindE0ELNS_15FloatRoundStyleE2EaEENS1_15EpilogueDefaultEEEEEvvEEEEvNT_6ParamsE --------------------------
	.section	.nv.shared._ZN7cutlass13device_kernelINS_4gemm6kernel13GemmUniversalIN4cute5tupleIJiiiiEEENS1_10collective13CollectiveMmaINS1_34MainloopSm90TmaGmmaWarpSpecializedILi14ENS5_IJNS4_1CILi1EEESB_SB_EEENS1_35KernelTmaWarpSpecializedCooperativeEEENS5_IJNSA_ILi384EEENSA_ILi112EEENSA_ILi32EEEEEEaNS5_IJlSB_lEEEaSJ_NS4_8TiledMMAINS4_8MMA_AtomIJNS4_4SM904GMMA26MMA_64x16x32_S32S8S8_SS_TNEEEENS4_6LayoutINS5_IJNSA_ILi2EEESB_SB_EEENS5_IJSB_NSA_ILi0EEEST_EEEEENS5_IJNS4_10UnderscoreESW_SW_EEEEENS4_13SM90_TMA_LOADENS4_14ComposedLayoutINS4_7SwizzleILi1ELi4ELi3EEENS4_18smem_ptr_flag_bitsILi8EEENSQ_INS5_IJNSA_ILi8EEESH_EEENS5_IJSH_SB_EEEEEEEvNS4_8identityESZ_S19_vS1A_EENS_8epilogue10collective6detail29Sm90TmaWarpSpecializedAdapterINS1D_15DefaultEpilogueIaSJ_SJ_NS1C_6thread17LinearCombinationIaLi1EiiLNS1H_9ScaleType4KindE0ELNS_15FloatRoundStyleE2EaEENS1_15EpilogueDefaultEEEEEvvEEEEvNT_6ParamsE,"aw",@nobits
	.sectionflags	@""
	.align	16
	.zero		1024


//--------------------- .nv.shared.reserved.0     --------------------------
	.section	.nv.shared.reserved.0,"aw",@nobits
	.weak		__nv_reservedSMEM_offset_0_alias
	.size		__nv_reservedSMEM_offset_0_alias, 0, 0
	.other		__nv_reservedSMEM_offset_0_alias,@"STO_CUDA_RESERVED_SHARED STV_DEFAULT"
__nv_reservedSMEM_offset_0_alias:
	.zero		0


//--------------------- .nv.global                --------------------------
	.section	.nv.global,"aw",@nobits
.nv.global:
	.type		_ZN40_INTERNAL_eab8c79b_4_k_cu_f3b1f6c9_162724cute1_E,@object
	.size		_ZN40_INTERNAL_eab8c79b_4_k_cu_f3b1f6c9_162724cute1_E,(_ZN40_INTERNAL_eab8c79b_4_k_cu_f3b1f6c9_162724cuda3std3__45__cpo6cbeginE - _ZN40_INTERNAL_eab8c79b_4_k_cu_f3b1f6c9_162724cute1_E)
_ZN40_INTERNAL_eab8c79b_4_k_cu_f3b1f6c9_162724cute1_E:
	.zero		1
	.type		_ZN40_INTERNAL_eab8c79b_4_k_cu_f3b1f6c9_162724cuda3std3__45__cpo6cbeginE,@object
	.size		_ZN40_INTERNAL_eab8c79b_4_k_cu_f3b1f6c9_162724cuda3std3__45__cpo6cbeginE,(_ZN40_INTERNAL_eab8c79b_4_k_cu_f3b1f6c9_162724cuda3std3__48in_placeE - _ZN40_INTERNAL_eab8c79b_4_k_cu_f3b1f6c9_162724cuda3std3__45__cpo6cbeginE)
_ZN40_INTERNAL_eab8c79b_4_k_cu_f3b1f6c9_162724cuda3std3__45__cpo6cbeginE:
	.zero		1
	.type		_ZN40_INTERNAL_eab8c79b_4_k_cu_f3b1f6c9_162724cuda3std3__48in_placeE,@object
	.size		_ZN40_INTERNAL_eab8c79b_4_k_cu_f3b1f6c9_162724cuda3std3__48in_placeE,(_ZN40_INTERNAL_eab8c79b_4_k_cu_f3b1f6c9_162724cuda3std6ranges3__45__cpo9iter_moveE - _ZN40_INTERNAL_eab8c79b_4_k_cu_f3b1f6c9_162724cuda3std3__48in_placeE)
_ZN40_INTERNAL_eab8c79b_4_k_cu_f3b1f6c9_162724cuda3std3__48in_placeE:
	.zero		1
	.type		_ZN40_INTERNAL_eab8c79b_4_k_cu_f3b1f6c9_162724cuda3std6ranges3__45__cpo9iter_moveE,@object
	.size		_ZN40_INTERNAL_eab8c79b_4_k_cu_f3b1f6c9_162724cuda3std6ranges3__45__cpo9iter_moveE,(_ZN40_INTERNAL_eab8c79b_4_k_cu_f3b1f6c9_162724cuda3std3__45__cpo5beginE - _ZN40_INTERNAL_eab8c79b_4_k_cu_f3b1f6c9_162724cuda3std6ranges3__45__cpo9iter_moveE)
_ZN40_INTERNAL_eab8c79b_4_k_cu_f3b1f6c9_162724cuda3std6ranges3__45__cpo9iter_moveE:
	.zero		1
	.type		_ZN40_INTERNAL_eab8c79b_4_k_cu_f3b1f6c9_162724cuda3std3__45__cpo5beginE,@object
	.size		_ZN40_INTERNAL_eab8c79b_4_k_cu_f3b1f6c9_162724cuda3std3__45__cpo5beginE,(_ZN40_INTERNAL_eab8c79b_4_k_cu_f3b1f6c9_162724cuda3std3__442_GLOBAL__N__eab8c79b_4_k_cu_f3b1f6c9_162726ignoreE - _ZN40_INTERNAL_eab8c79b_4_k_cu_f3b1f6c9_162724cuda3std3__45__cpo5beginE)
_ZN40_INTERNAL_eab8c79b_4_k_cu_f3b1f6c9_162724cuda3std3__45__cpo5beginE:
	.zero		1
	.type		_ZN40_INTERNAL_eab8c79b_4_k_cu_f3b1f6c9_162724cuda3std3__442_GLOBAL__N__eab8c79b_4_k_cu_f3b1f6c9_162726ignoreE,@object
	.size		_ZN40_INTERNAL_eab8c79b_4_k_cu_f3b1f6c9_162724cuda3std3__442_GLOBAL__N__eab8c79b_4_k_cu_f3b1f6c9_162726ignoreE,(_ZN40_INTERNAL_eab8c79b_4_k_cu_f3b1f6c9_162724cute7productE - _ZN40_INTERNAL_eab8c79b_4_k_cu_f3b1f6c9_162724cuda3std3__442_GLOBAL__N__eab8c79b_4_k_cu_f3b1f6c9_162726ignoreE)
_ZN40_INTERNAL_eab8c79b_4_k_cu_f3b1f6c9_162724cuda3std3__442_GLOBAL__N__eab8c79b_4_k_cu_f3b1f6c9_162726ignoreE:
	.zero		1
	.type		_ZN40_INTERNAL_eab8c79b_4_k_cu_f3b1f6c9_162724cute7productE,@object
	.size		_ZN40_INTERNAL_eab8c79b_4_k_cu_f3b1f6c9_162724cute7productE,(_ZN40_INTERNAL_eab8c79b_4_k_cu_f3b1f6c9_162724cuda3std3__45__cpo3endE - _ZN40_INTERNAL_eab8c79b_4_k_cu_f3b1f6c9_162724cute7productE)
_ZN40_INTERNAL_eab8c79b_4_k_cu_f3b1f6c9_162724cute7productE:
	.zero		1
	.type		_ZN40_INTERNAL_eab8c79b_4_k_cu_f3b1f6c9_162724cuda3std3__45__cpo3endE,@object
	.size		_ZN40_INTERNAL_eab8c79b_4_k_cu_f3b1f6c9_162724cuda3std3__45__cpo3endE,(_ZN40_INTERNAL_eab8c79b_4_k_cu_f3b1f6c9_162724cuda3std3__419piecewise_constructE - _ZN40_INTERNAL_eab8c79b_4_k_cu_f3b1f6c9_162724cuda3std3__45__cpo3endE)
_ZN40_INTERNAL_eab8c79b_4_k_cu_f3b1f6c9_162724cuda3std3__45__cpo3endE:
	.zero		1
	.type		_ZN40_INTERNAL_eab8c79b_4_k_cu_f3b1f6c9_162724cuda3std3__419piecewise_constructE,@object
	.size		_ZN40_INTERNAL_eab8c79b_4_k_cu_f3b1f6c9_162724cuda3std3__419piecewise_constructE,(_ZN40_INTERNAL_eab8c79b_4_k_cu_f3b1f6c9_162724cuda3std3__45__cpo4cendE - _ZN40_INTERNAL_eab8c79b_4_k_cu_f3b1f6c9_162724cuda3std3__419piecewise_constructE)
_ZN40_INTERNAL_eab8c79b_4_k_cu_f3b1f6c9_162724cuda3std3__419piecewise_constructE:
	.zero		1
	.type		_ZN40_INTERNAL_eab8c79b_4_k_cu_f3b1f6c9_162724cuda3std3__45__cpo4cendE,@object
	.size		_ZN40_INTERNAL_eab8c79b_4_k_cu_f3b1f6c9_162724cuda3std3__45__cpo4cendE,(_ZN40_INTERNAL_eab8c79b_4_k_cu_f3b1f6c9_162724cuda3std6ranges3__45__cpo4swapE - _ZN40_INTERNAL_eab8c79b_4_k_cu_f3b1f6c9_162724cuda3std3__45__cpo4cendE)
_ZN40_INTERNAL_eab8c79b_4_k_cu_f3b1f6c9_162724cuda3std3__45__cpo4cendE:
	.zero		1
	.type		_ZN40_INTERNAL_eab8c79b_4_k_cu_f3b1f6c9_162724cuda3std6ranges3__45__cpo4swapE,@object
	.size		_ZN40_INTERNAL_eab8c79b_4_k_cu_f3b1f6c9_162724cuda3std6ranges3__45__cpo4swapE,(.L_8 - _ZN40_INTERNAL_eab8c79b_4_k_cu_f3b1f6c9_162724cuda3std6ranges3__45__cpo4swapE)
_ZN40_INTERNAL_eab8c79b_4_k_cu_f3b1f6c9_162724cuda3std6ranges3__45__cpo4swapE:
	.zero		1
.L_8:


//--------------------- .nv.constant0._ZN7cutlass13device_kernelINS_4gemm6kernel13GemmUniversalIN4cute5tupleIJiiiiEEENS1_10collective13CollectiveMmaINS1_34MainloopSm90TmaGmmaWarpSpecializedILi14ENS5_IJNS4_1CILi1EEESB_SB_EEENS1_35KernelTmaWarpSpecializedCooperativeEEENS5_IJNSA_ILi384EEENSA_ILi112EEENSA_ILi32EEEEEEaNS5_IJlSB_lEEEaSJ_NS4_8TiledMMAINS4_8MMA_AtomIJNS4_4SM904GMMA26MMA_64x16x32_S32S8S8_SS_TNEEEENS4_6LayoutINS5_IJNSA_ILi2EEESB_SB_EEENS5_IJSB_NSA_ILi0EEEST_EEEEENS5_IJNS4_10UnderscoreESW_SW_EEEEENS4_13SM90_TMA_LOADENS4_14ComposedLayoutINS4_7SwizzleILi1ELi4ELi3EEENS4_18smem_ptr_flag_bitsILi8EEENSQ_INS5_IJNSA_ILi8EEESH_EEENS5_IJSH_SB_EEEEEEEvNS4_8identityESZ_S19_vS1A_EENS_8epilogue10collective6detail29Sm90TmaWarpSpecializedAdapterINS1D_15DefaultEpilogueIaSJ_SJ_NS1C_6thread17LinearCombinationIaLi1EiiLNS1H_9ScaleType4KindE0ELNS_15FloatRoundStyleE2EaEENS1_15EpilogueDefaultEEEEEvvEEEEvNT_6ParamsE --------------------------
	.section	.nv.constant0._ZN7cutlass13device_kernelINS_4gemm6kernel13GemmUniversalIN4cute5tupleIJiiiiEEENS1_10collective13CollectiveMmaINS1_34MainloopSm90TmaGmmaWarpSpecializedILi14ENS5_IJNS4_1CILi1EEESB_SB_EEENS1_35KernelTmaWarpSpecializedCooperativeEEENS5_IJNSA_ILi384EEENSA_ILi112EEENSA_ILi32EEEEEEaNS5_IJlSB_lEEEaSJ_NS4_8TiledMMAINS4_8MMA_AtomIJNS4_4SM904GMMA26MMA_64x16x32_S32S8S8_SS_TNEEEENS4_6LayoutINS5_IJNSA_ILi2EEESB_SB_EEENS5_IJSB_NSA_ILi0EEEST_EEEEENS5_IJNS4_10UnderscoreESW_SW_EEEEENS4_13SM90_TMA_LOADENS4_14ComposedLayoutINS4_7SwizzleILi1ELi4ELi3EEENS4_18smem_ptr_flag_bitsILi8EEENSQ_INS5_IJNSA_ILi8EEESH_EEENS5_IJSH_SB_EEEEEEEvNS4_8identityESZ_S19_vS1A_EENS_8epilogue10collective6detail29Sm90TmaWarpSpecializedAdapterINS1D_15DefaultEpilogueIaSJ_SJ_NS1C_6thread17LinearCombinationIaLi1EiiLNS1H_9ScaleType4KindE0ELNS_15FloatRoundStyleE2EaEENS1_15EpilogueDefaultEEEEEvvEEEEvNT_6ParamsE,"a",@progbits
	.sectionflags	@""
	.align	4
.nv.constant0._ZN7cutlass13device_kernelINS_4gemm6kernel13GemmUniversalIN4cute5tupleIJiiiiEEENS1_10collective13CollectiveMmaINS1_34MainloopSm90TmaGmmaWarpSpecializedILi14ENS5_IJNS4_1CILi1EEESB_SB_EEENS1_35KernelTmaWarpSpecializedCooperativeEEENS5_IJNSA_ILi384EEENSA_ILi112EEENSA_ILi32EEEEEEaNS5_IJlSB_lEEEaSJ_NS4_8TiledMMAINS4_8MMA_AtomIJNS4_4SM904GMMA26MMA_64x16x32_S32S8S8_SS_TNEEEENS4_6LayoutINS5_IJNSA_ILi2EEESB_SB_EEENS5_IJSB_NSA_ILi0EEEST_EEEEENS5_IJNS4_10UnderscoreESW_SW_EEEEENS4_13SM90_TMA_LOADENS4_14ComposedLayoutINS4_7SwizzleILi1ELi4ELi3EEENS4_18smem_ptr_flag_bitsILi8EEENSQ_INS5_IJNSA_ILi8EEESH_EEENS5_IJSH_SB_EEEEEEEvNS4_8identityESZ_S19_vS1A_EENS_8epilogue10collective6detail29Sm90TmaWarpSpecializedAdapterINS1D_15DefaultEpilogueIaSJ_SJ_NS1C_6thread17LinearCombinationIaLi1EiiLNS1H_9ScaleType4KindE0ELNS_15FloatRoundStyleE2EaEENS1_15EpilogueDefaultEEEEEvvEEEEvNT_6ParamsE:
	.zero		1664


//--------------------- SYMBOLS --------------------------

	.type		.nv.reservedSmem.offset0,@object
	.size		.nv.reservedSmem.offset0,0x4
	.type		__assertfail,@function
